	.target	sm_100a

	.elftype	@"ET_EXEC"


//--------------------- .note.nv.tkinfo           --------------------------
	.section	.note.nv.tkinfo,"",@"SHT_NOTE"
	.sectionflags	@"SHF_NOTE_NV_TKINFO"
	.tkinfo
        /*0018*/ 	.word	0x00000002
        /*0030*/ 	.string	""
        /*0030*/ 	.string	"ptxas"
        /*0030*/ 	.string	"Cuda compilation tools, release 13.0, V13.0.88"
        /*0030*/ 	.string	"Build cuda_13.0.r13.0/compiler.36424714_0"
        /*0030*/ 	.string	"-arch sm_100a -m 64 "



//--------------------- .note.nv.cuinfo           --------------------------
	.section	.note.nv.cuinfo,"",@"SHT_NOTE"
	.sectionflags	@"SHF_NOTE_NV_CUINFO"
        /*0018*/ 	.short	0x0002
        /*001a*/ 	.short	0x0064
        /*001c*/ 	.short	0x0082
	.zero		2


//--------------------- .nv.info                  --------------------------
	.section	.nv.info,"",@"SHT_CUDA_INFO"
	.align	4


	//----- nvinfo : EIATTR_REGCOUNT
	.align		4
        /*0000*/ 	.byte	0x04, 0x2f
        /*0002*/ 	.short	(.L_19 - .L_18)
	.align		4
.L_18:
        /*0004*/ 	.word	index@(_ZN7cutlass13device_kernelINS_4gemm6kernel13GemmUniversalIN4cute5tupleIJiiiiEEENS1_10collective13CollectiveMmaINS1_35MainloopSm100TmaUmmaWarpSpecializedILi4ELi2ELi4ENS5_IJNS4_1CILi4EEENSA_ILi1EEESC_EEEEENS5_IJNSA_ILi128EEENSA_ILi256EEENSA_ILi64EEEEEEfNS5_IJlSC_lEEEfSJ_NS4_8TiledMMAINS4_8MMA_AtomIJNS4_23SM100_MMA_TF32_2x1SM_SSINS_10tfloat32_tESN_fLi128ELi256ELNS4_4UMMA5MajorE0ELSP_0ELNSO_7ScaleInE0ELSQ_0EEEEEENS4_6LayoutINS5_IJSC_SC_SC_EEENS5_IJNSA_ILi0EEESV_SV_EEEEENS5_IJNS4_10UnderscoreESY_SY_EEEEENS4_18SM100_TMA_2SM_LOADENS4_14ComposedLayoutINS4_7SwizzleILi3ELi4ELi3EEENS4_18smem_ptr_flag_bitsILi32EEENST_INS5_IJNSA_ILi8EEENSA_ILi32EEEEEENS5_IJS18_SC_EEEEEEEvNS4_8identityENS4_28SM100_TMA_2SM_LOAD_MULTICASTES1C_vS1D_EENS_8epilogue10collective18CollectiveEpilogueINS1G_23Sm100TmaWarpSpecializedILi4ELi2ELi16ELb1ELb0EEEJNS5_IJSH_SG_SH_EEENS5_IJNST_ISH_SC_EENST_INS5_IJNSA_ILi16EEENSA_ILi2EEEEEENS5_IJSC_SF_EEEEEEEEfSJ_fSJ_NS1G_6fusion15FusionCallbacksIS1K_NS1T_17LinearCombinationIffffLNS_15FloatRoundStyleE2EEES1L_S1S_JEEENS4_5SM1004TMEM4LOAD26SM100_TMEM_LOAD_32dp32b16xENS4_13SM90_TMA_LOADENS12_INS13_ILi2ELi4ELi3EEES16_NST_INS5_IJS17_S1N_EEENS5_IJS1N_SC_EEEEEEENS4_39AutoVectorizingCopyWithAssumedAlignmentILi128EEENS4_14SM90_TMA_STOREES28_S2A_S2A_EEEvvEEEEvNT_6ParamsE)
        /*0008*/ 	.word	0x0000004f


	//----- nvinfo : EIATTR_FRAME_SIZE
	.align		4
.L_19:
        /*000c*/ 	.byte	0x04, 0x11
        /*000e*/ 	.short	(.L_21 - .L_20)
	.align		4
.L_20:
        /*0010*/ 	.word	index@($__internal_2_$__cuda_sm10x_tcgen05_guardrail_trap_unallocated_columns_being_dealloced)
        /*0014*/ 	.word	0x00000000


	//----- nvinfo : EIATTR_FRAME_SIZE
	.align		4
.L_21:
        /*0018*/ 	.byte	0x04, 0x11
        /*001a*/ 	.short	(.L_23 - .L_22)
	.align		4
.L_22:
        /*001c*/ 	.word	index@($__internal_1_$__cuda_sm10x_tcgen05_guardrail_trap_phase_invalid_during_alloc)
        /*0020*/ 	.word	0x00000000


	//----- nvinfo : EIATTR_FRAME_SIZE
	.align		4
.L_23:
        /*0024*/ 	.byte	0x04, 0x11
        /*0026*/ 	.short	(.L_25 - .L_24)
	.align		4
.L_24:
        /*0028*/ 	.word	index@($__internal_0_$__cuda_sm10x_tcgen05_guardrail_trap_col_being_dealloced_not_returned_by_alloc)
        /*002c*/ 	.word	0x00000000


	//----- nvinfo : EIATTR_FRAME_SIZE
	.align		4
.L_25:
        /*0030*/ 	.byte	0x04, 0x11
        /*0032*/ 	.short	(.L_27 - .L_26)
	.align		4
.L_26:
        /*0034*/ 	.word	index@(_ZN7cutlass13device_kernelINS_4gemm6kernel13GemmUniversalIN4cute5tupleIJiiiiEEENS1_10collective13CollectiveMmaINS1_35MainloopSm100TmaUmmaWarpSpecializedILi4ELi2ELi4ENS5_IJNS4_1CILi4EEENSA_ILi1EEESC_EEEEENS5_IJNSA_ILi128EEENSA_ILi256EEENSA_ILi64EEEEEEfNS5_IJlSC_lEEEfSJ_NS4_8TiledMMAINS4_8MMA_AtomIJNS4_23SM100_MMA_TF32_2x1SM_SSINS_10tfloat32_tESN_fLi128ELi256ELNS4_4UMMA5MajorE0ELSP_0ELNSO_7ScaleInE0ELSQ_0EEEEEENS4_6LayoutINS5_IJSC_SC_SC_EEENS5_IJNSA_ILi0EEESV_SV_EEEEENS5_IJNS4_10UnderscoreESY_SY_EEEEENS4_18SM100_TMA_2SM_LOADENS4_14ComposedLayoutINS4_7SwizzleILi3ELi4ELi3EEENS4_18smem_ptr_flag_bitsILi32EEENST_INS5_IJNSA_ILi8EEENSA_ILi32EEEEEENS5_IJS18_SC_EEEEEEEvNS4_8identityENS4_28SM100_TMA_2SM_LOAD_MULTICASTES1C_vS1D_EENS_8epilogue10collective18CollectiveEpilogueINS1G_23Sm100TmaWarpSpecializedILi4ELi2ELi16ELb1ELb0EEEJNS5_IJSH_SG_SH_EEENS5_IJNST_ISH_SC_EENST_INS5_IJNSA_ILi16EEENSA_ILi2EEEEEENS5_IJSC_SF_EEEEEEEEfSJ_fSJ_NS1G_6fusion15FusionCallbacksIS1K_NS1T_17LinearCombinationIffffLNS_15FloatRoundStyleE2EEES1L_S1S_JEEENS4_5SM1004TMEM4LOAD26SM100_TMEM_LOAD_32dp32b16xENS4_13SM90_TMA_LOADENS12_INS13_ILi2ELi4ELi3EEES16_NST_INS5_IJS17_S1N_EEENS5_IJS1N_SC_EEEEEEENS4_39AutoVectorizingCopyWithAssumedAlignmentILi128EEENS4_14SM90_TMA_STOREES28_S2A_S2A_EEEvvEEEEvNT_6ParamsE)
        /*0038*/ 	.word	0x00000000


	//----- nvinfo : EIATTR_MIN_STACK_SIZE
	.align		4
.L_27:
        /*003c*/ 	.byte	0x04, 0x12
        /*003e*/ 	.short	(.L_29 - .L_28)
	.align		4
.L_28:
        /*0040*/ 	.word	index@(_ZN7cutlass13device_kernelINS_4gemm6kernel13GemmUniversalIN4cute5tupleIJiiiiEEENS1_10collective13CollectiveMmaINS1_35MainloopSm100TmaUmmaWarpSpecializedILi4ELi2ELi4ENS5_IJNS4_1CILi4EEENSA_ILi1EEESC_EEEEENS5_IJNSA_ILi128EEENSA_ILi256EEENSA_ILi64EEEEEEfNS5_IJlSC_lEEEfSJ_NS4_8TiledMMAINS4_8MMA_AtomIJNS4_23SM100_MMA_TF32_2x1SM_SSINS_10tfloat32_tESN_fLi128ELi256ELNS4_4UMMA5MajorE0ELSP_0ELNSO_7ScaleInE0ELSQ_0EEEEEENS4_6LayoutINS5_IJSC_SC_SC_EEENS5_IJNSA_ILi0EEESV_SV_EEEEENS5_IJNS4_10UnderscoreESY_SY_EEEEENS4_18SM100_TMA_2SM_LOADENS4_14ComposedLayoutINS4_7SwizzleILi3ELi4ELi3EEENS4_18smem_ptr_flag_bitsILi32EEENST_INS5_IJNSA_ILi8EEENSA_ILi32EEEEEENS5_IJS18_SC_EEEEEEEvNS4_8identityENS4_28SM100_TMA_2SM_LOAD_MULTICASTES1C_vS1D_EENS_8epilogue10collective18CollectiveEpilogueINS1G_23Sm100TmaWarpSpecializedILi4ELi2ELi16ELb1ELb0EEEJNS5_IJSH_SG_SH_EEENS5_IJNST_ISH_SC_EENST_INS5_IJNSA_ILi16EEENSA_ILi2EEEEEENS5_IJSC_SF_EEEEEEEEfSJ_fSJ_NS1G_6fusion15FusionCallbacksIS1K_NS1T_17LinearCombinationIffffLNS_15FloatRoundStyleE2EEES1L_S1S_JEEENS4_5SM1004TMEM4LOAD26SM100_TMEM_LOAD_32dp32b16xENS4_13SM90_TMA_LOADENS12_INS13_ILi2ELi4ELi3EEES16_NST_INS5_IJS17_S1N_EEENS5_IJS1N_SC_EEEEEEENS4_39AutoVectorizingCopyWithAssumedAlignmentILi128EEENS4_14SM90_TMA_STOREES28_S2A_S2A_EEEvvEEEEvNT_6ParamsE)
        /*0044*/ 	.word	0x00000000
.L_29:


//--------------------- .nv.compat                --------------------------
	.section	.nv.compat,"",@"SHT_CUDA_COMPAT_INFO"
	.align	4
        /*0000*/ 	.byte	0x02, 0x09, 0x01, 0x00, 0x02, 0x02, 0x02, 0x00, 0x02, 0x05, 0x05, 0x00, 0x03, 0x07, 0x01, 0x01
        /*0010*/ 	.byte	0x02, 0x03, 0x01, 0x00, 0x02, 0x06, 0x01, 0x00, 0x04, 0x0b, 0x08, 0x00, 0x09, 0x00, 0x00, 0x00
        /*0020*/ 	.byte	0x00, 0x00, 0x00, 0x00


//--------------------- .nv.info._ZN7cutlass13device_kernelINS_4gemm6kernel13GemmUniversalIN4cute5tupleIJiiiiEEENS1_10collective13CollectiveMmaINS1_35MainloopSm100TmaUmmaWarpSpecializedILi4ELi2ELi4ENS5_IJNS4_1CILi4EEENSA_ILi1EEESC_EEEEENS5_IJNSA_ILi128EEENSA_ILi256EEENSA_ILi64EEEEEEfNS5_IJlSC_lEEEfSJ_NS4_8TiledMMAINS4_8MMA_AtomIJNS4_23SM100_MMA_TF32_2x1SM_SSINS_10tfloat32_tESN_fLi128ELi256ELNS4_4UMMA5MajorE0ELSP_0ELNSO_7ScaleInE0ELSQ_0EEEEEENS4_6LayoutINS5_IJSC_SC_SC_EEENS5_IJNSA_ILi0EEESV_SV_EEEEENS5_IJNS4_10UnderscoreESY_SY_EEEEENS4_18SM100_TMA_2SM_LOADENS4_14ComposedLayoutINS4_7SwizzleILi3ELi4ELi3EEENS4_18smem_ptr_flag_bitsILi32EEENST_INS5_IJNSA_ILi8EEENSA_ILi32EEEEEENS5_IJS18_SC_EEEEEEEvNS4_8identityENS4_28SM100_TMA_2SM_LOAD_MULTICASTES1C_vS1D_EENS_8epilogue10collective18CollectiveEpilogueINS1G_23Sm100TmaWarpSpecializedILi4ELi2ELi16ELb1ELb0EEEJNS5_IJSH_SG_SH_EEENS5_IJNST_ISH_SC_EENST_INS5_IJNSA_ILi16EEENSA_ILi2EEEEEENS5_IJSC_SF_EEEEEEEEfSJ_fSJ_NS1G_6fusion15FusionCallbacksIS1K_NS1T_17LinearCombinationIffffLNS_15FloatRoundStyleE2EEES1L_S1S_JEEENS4_5SM1004TMEM4LOAD26SM100_TMEM_LOAD_32dp32b16xENS4_13SM90_TMA_LOADENS12_INS13_ILi2ELi4ELi3EEES16_NST_INS5_IJS17_S1N_EEENS5_IJS1N_SC_EEEEEEENS4_39AutoVectorizingCopyWithAssumedAlignmentILi128EEENS4_14SM90_TMA_STOREES28_S2A_S2A_EEEvvEEEEvNT_6ParamsE --------------------------
	.section	.nv.info._ZN7cutlass13device_kernelINS_4gemm6kernel13GemmUniversalIN4cute5tupleIJiiiiEEENS1_10collective13CollectiveMmaINS1_35MainloopSm100TmaUmmaWarpSpecializedILi4ELi2ELi4ENS5_IJNS4_1CILi4EEENSA_ILi1EEESC_EEEEENS5_IJNSA_ILi128EEENSA_ILi256EEENSA_ILi64EEEEEEfNS5_IJlSC_lEEEfSJ_NS4_8TiledMMAINS4_8MMA_AtomIJNS4_23SM100_MMA_TF32_2x1SM_SSINS_10tfloat32_tESN_fLi128ELi256ELNS4_4UMMA5MajorE0ELSP_0ELNSO_7ScaleInE0ELSQ_0EEEEEENS4_6LayoutINS5_IJSC_SC_SC_EEENS5_IJNSA_ILi0EEESV_SV_EEEEENS5_IJNS4_10UnderscoreESY_SY_EEEEENS4_18SM100_TMA_2SM_LOADENS4_14ComposedLayoutINS4_7SwizzleILi3ELi4ELi3EEENS4_18smem_ptr_flag_bitsILi32EEENST_INS5_IJNSA_ILi8EEENSA_ILi32EEEEEENS5_IJS18_SC_EEEEEEEvNS4_8identityENS4_28SM100_TMA_2SM_LOAD_MULTICASTES1C_vS1D_EENS_8epilogue10collective18CollectiveEpilogueINS1G_23Sm100TmaWarpSpecializedILi4ELi2ELi16ELb1ELb0EEEJNS5_IJSH_SG_SH_EEENS5_IJNST_ISH_SC_EENST_INS5_IJNSA_ILi16EEENSA_ILi2EEEEEENS5_IJSC_SF_EEEEEEEEfSJ_fSJ_NS1G_6fusion15FusionCallbacksIS1K_NS1T_17LinearCombinationIffffLNS_15FloatRoundStyleE2EEES1L_S1S_JEEENS4_5SM1004TMEM4LOAD26SM100_TMEM_LOAD_32dp32b16xENS4_13SM90_TMA_LOADENS12_INS13_ILi2ELi4ELi3EEES16_NST_INS5_IJS17_S1N_EEENS5_IJS1N_SC_EEEEEEENS4_39AutoVectorizingCopyWithAssumedAlignmentILi128EEENS4_14SM90_TMA_STOREES28_S2A_S2A_EEEvvEEEEvNT_6ParamsE,"",@"SHT_CUDA_INFO"
	.sectionflags	@""
	.align	4


	//----- nvinfo : EIATTR_CUDA_API_VERSION
	.align		4
        /*0000*/ 	.byte	0x04, 0x37
        /*0002*/ 	.short	(.L_31 - .L_30)
.L_30:
        /*0004*/ 	.word	0x00000082


	//----- nvinfo : EIATTR_KPARAM_INFO
	.align		4
.L_31:
        /*0008*/ 	.byte	0x04, 0x17
        /*000a*/ 	.short	(.L_33 - .L_32)
.L_32:
        /*000c*/ 	.word	0x00000000
        /*0010*/ 	.short	0x0000
        /*0012*/ 	.short	0x0000
        /*0014*/ 	.byte	0x00, 0xf0, 0x01, 0x20


	//----- nvinfo : EIATTR_AT_ENTRY_FRAGMENTS
	.align		4
.L_33:
        /*0018*/ 	.byte	0x04, 0x4f
        /*001a*/ 	.short	(.L_35 - .L_34)


	//   ....[0]....
.L_34:
        /*001c*/ 	.word	0x00000007


	//----- nvinfo : EIATTR_RESERVED_SMEM_USED
	.align		4
.L_35:
        /*0020*/ 	.byte	0x01, 0x41
	.zero		2


	//----- nvinfo : EIATTR_SPARSE_MMA_MASK
	.align		4
        /*0024*/ 	.byte	0x03, 0x50
        /*0026*/ 	.short	0x0000


	//----- nvinfo : EIATTR_TCGEN05_2CTA_USED
	.align		4
        /*0028*/ 	.byte	0x01, 0x52
	.zero		2


	//----- nvinfo : EIATTR_MAXREG_COUNT
	.align		4
        /*002c*/ 	.byte	0x03, 0x1b
        /*002e*/ 	.short	0x00ff


	//----- nvinfo : EIATTR_NUM_BARRIERS
	.align		4
        /*0030*/ 	.byte	0x02, 0x4c
        /*0032*/ 	.byte	0x07
	.zero		1


	//----- nvinfo : EIATTR_EXTERNS
	.align		4
        /*0034*/ 	.byte	0x04, 0x0f
        /*0036*/ 	.short	(.L_37 - .L_36)


	//   ....[0]....
	.align		4
.L_36:
        /*0038*/ 	.word	index@(__assertfail)


	//----- nvinfo : EIATTR_MERCURY_ISA_VERSION
	.align		4
.L_37:
        /*003c*/ 	.byte	0x03, 0x5f
        /*003e*/ 	.short	0x0101


	//----- nvinfo : EIATTR_INT_WARP_WIDE_INSTR_OFFSETS
	.align		4
        /*0040*/ 	.byte	0x04, 0x31
        /*0042*/ 	.short	(.L_39 - .L_38)


	//   ....[0]....
.L_38:
        /*0044*/ 	.word	0x00000d70


	//   ....[1]....
        /*0048*/ 	.word	0x00000e10


	//   ....[2]....
        /*004c*/ 	.word	0x00004670


	//   ....[3]....
        /*0050*/ 	.word	0x000046a0


	//   ....[4]....
        /*0054*/ 	.word	0x000046c0


	//   ....[5]....
        /*0058*/ 	.word	0x00005270


	//   ....[6]....
        /*005c*/ 	.word	0x00005310


	//   ....[7]....
        /*0060*/ 	.word	0x000053c0


	//   ....[8]....
        /*0064*/ 	.word	0x00005440


	//   ....[9]....
        /*0068*/ 	.word	0x000054f0


	//   ....[10]....
        /*006c*/ 	.word	0x000055c0


	//   ....[11]....
        /*0070*/ 	.word	0x00005630


	//   ....[12]....
        /*0074*/ 	.word	0x000056e0


	//   ....[13]....
        /*0078*/ 	.word	0x000057a0


	//   ....[14]....
        /*007c*/ 	.word	0x00005810


	//   ....[15]....
        /*0080*/ 	.word	0x000058d0


	//   ....[16]....
        /*0084*/ 	.word	0x00005990


	//   ....[17]....
        /*0088*/ 	.word	0x00005a10


	//   ....[18]....
        /*008c*/ 	.word	0x00005ac0


	//   ....[19]....
        /*0090*/ 	.word	0x00005b90


	//   ....[20]....
        /*0094*/ 	.word	0x00005c00


	//   ....[21]....
        /*0098*/ 	.word	0x00005cb0


	//   ....[22]....
        /*009c*/ 	.word	0x00005d80


	//   ....[23]....
        /*00a0*/ 	.word	0x00005df0


	//   ....[24]....
        /*00a4*/ 	.word	0x00005eb0


	//   ....[25]....
        /*00a8*/ 	.word	0x00005f80


	//   ....[26]....
        /*00ac*/ 	.word	0x00006010


	//   ....[27]....
        /*00b0*/ 	.word	0x000060e0


	//   ....[28]....
        /*00b4*/ 	.word	0x000061f0


	//----- nvinfo : EIATTR_COOP_GROUP_MASK_REGIDS
	.align		4
.L_39:
        /*00b8*/ 	.byte	0x04, 0x29
        /*00ba*/ 	.short	(.L_41 - .L_40)


	//   ....[0]....
.L_40:
        /*00bc*/ 	.word	0xffffffff


	//   ....[1]....
        /*00c0*/ 	.word	0xffffffff


	//   ....[2]....
        /*00c4*/ 	.word	0xffffffff


	//   ....[3]....
        /*00c8*/ 	.word	0xffffffff


	//   ....[4]....
        /*00cc*/ 	.word	0xffffffff


	//   ....[5]....
        /*00d0*/ 	.word	0xffffffff


	//   ....[6]....
        /*00d4*/ 	.word	0xffffffff


	//   ....[7]....
        /*00d8*/ 	.word	0xffffffff


	//   ....[8]....
        /*00dc*/ 	.word	0xffffffff


	//   ....[9]....
        /*00e0*/ 	.word	0xffffffff


	//   ....[10]....
        /*00e4*/ 	.word	0xffffffff


	//   ....[11]....
        /*00e8*/ 	.word	0xffffffff


	//   ....[12]....
        /*00ec*/ 	.word	0xffffffff


	//   ....[13]....
        /*00f0*/ 	.word	0xffffffff


	//----- nvinfo : EIATTR_COOP_GROUP_INSTR_OFFSETS
	.align		4
.L_41:
        /*00f4*/ 	.byte	0x04, 0x28
        /*00f6*/ 	.short	(.L_43 - .L_42)


	//   ....[0]....
.L_42:
        /*00f8*/ 	.word	0x000000b0


	//   ....[1]....
        /*00fc*/ 	.word	0x00000520


	//   ....[2]....
        /*0100*/ 	.word	0x000006e0


	//   ....[3]....
        /*0104*/ 	.word	0x00000870


	//   ....[4]....
        /*0108*/ 	.word	0x00000960


	//   ....[5]....
        /*010c*/ 	.word	0x00000ac0


	//   ....[6]....
        /*0110*/ 	.word	0x00000c50


	//   ....[7]....
        /*0114*/ 	.word	0x00000e90


	//   ....[8]....
        /*0118*/ 	.word	0x000023d0


	//   ....[9]....
        /*011c*/ 	.word	0x00003290


	//   ....[10]....
        /*0120*/ 	.word	0x00003760


	//   ....[11]....
        /*0124*/ 	.word	0x00003790


	//   ....[12]....
        /*0128*/ 	.word	0x00004570


	//   ....[13]....
        /*012c*/ 	.word	0x00004780


	//----- nvinfo : EIATTR_VRC_CTA_INIT_COUNT
	.align		4
.L_43:
        /*0130*/ 	.byte	0x02, 0x4a
        /*0132*/ 	.byte	0x80
	.zero		1


	//----- nvinfo : EIATTR_SYSCALL_OFFSETS
	.align		4
        /*0134*/ 	.byte	0x04, 0x46
        /*0136*/ 	.short	(.L_45 - .L_44)


	//   ....[0]....
.L_44:
        /*0138*/ 	.word	0x00006dc0


	//   ....[1]....
        /*013c*/ 	.word	0x00006eb0


	//   ....[2]....
        /*0140*/ 	.word	0x00007670


	//   ....[3]....
        /*0144*/ 	.word	0x00007e30


	//   ....[4]....
        /*0148*/ 	.word	0x000085d0


	//   ....[5]....
        /*014c*/ 	.word	0x00008dc0


	//   ....[6]....
        /*0150*/ 	.word	0x000095b0


	//   ....[7]....
        /*0154*/ 	.word	0x00009dc0


	//   ....[8]....
        /*0158*/ 	.word	0x0000a5b0


	//   ....[9]....
        /*015c*/ 	.word	0x0000ad50


	//----- nvinfo : EIATTR_MBARRIER_INSTR_OFFSETS
	.align		4
.L_45:
        /*0160*/ 	.byte	0x04, 0x39
        /*0162*/ 	.short	(.L_47 - .L_46)


	//   ....[0]....
.L_46:
        /*0164*/ 	.word	0x00000650
        /*0168*/ 	.word	0x000000ff
        /*016c*/ 	.word	0x00000000
        /*0170*/ 	.short	0x0100
        /*0172*/ 	.byte	0x04
	.zero		1


	//   ....[1]....
        /*0174*/ 	.word	0x00000660
        /*0178*/ 	.word	0x000000ff
        /*017c*/ 	.word	0x00000020
        /*0180*/ 	.short	0x0100
        /*0182*/ 	.byte	0x04
	.zero		1


	//   ....[2]....
        /*0184*/ 	.word	0x00000670
        /*0188*/ 	.word	0x000000ff
        /*018c*/ 	.word	0x00000008
        /*0190*/ 	.short	0x0100
        /*0192*/ 	.byte	0x04
	.zero		1


	//   ....[3]....
        /*0194*/ 	.word	0x00000680
        /*0198*/ 	.word	0x000000ff
        /*019c*/ 	.word	0x00000028
        /*01a0*/ 	.short	0x0100
        /*01a2*/ 	.byte	0x04
	.zero		1


	//   ....[4]....
        /*01a4*/ 	.word	0x00000690
        /*01a8*/ 	.word	0x000000ff
        /*01ac*/ 	.word	0x00000010
        /*01b0*/ 	.short	0x0100
        /*01b2*/ 	.byte	0x04
	.zero		1


	//   ....[5]....
        /*01b4*/ 	.word	0x000006a0
        /*01b8*/ 	.word	0x000000ff
        /*01bc*/ 	.word	0x00000030
        /*01c0*/ 	.short	0x0100
        /*01c2*/ 	.byte	0x04
	.zero		1


	//   ....[6]....
        /*01c4*/ 	.word	0x000006b0
        /*01c8*/ 	.word	0x000000ff
        /*01cc*/ 	.word	0x00000018
        /*01d0*/ 	.short	0x0100
        /*01d2*/ 	.byte	0x04
	.zero		1


	//   ....[7]....
        /*01d4*/ 	.word	0x000006c0
        /*01d8*/ 	.word	0x000000ff
        /*01dc*/ 	.word	0x00000038
        /*01e0*/ 	.short	0x0100
        /*01e2*/ 	.byte	0x04
	.zero		1


	//   ....[8]....
        /*01e4*/ 	.word	0x000007e0
        /*01e8*/ 	.word	0x000000ff
        /*01ec*/ 	.word	0x00000040
        /*01f0*/ 	.short	0x0100
        /*01f2*/ 	.byte	0x04
	.zero		1


	//   ....[9]....
        /*01f4*/ 	.word	0x000007f0
        /*01f8*/ 	.word	0x000000ff
        /*01fc*/ 	.word	0x00000060
        /*0200*/ 	.short	0x0100
        /*0202*/ 	.byte	0x04
	.zero		1


	//   ....[10]....
        /*0204*/ 	.word	0x00000800
        /*0208*/ 	.word	0x000000ff
        /*020c*/ 	.word	0x00000048
        /*0210*/ 	.short	0x0100
        /*0212*/ 	.byte	0x04
	.zero		1


	//   ....[11]....
        /*0214*/ 	.word	0x00000810
        /*0218*/ 	.word	0x000000ff
        /*021c*/ 	.word	0x00000068
        /*0220*/ 	.short	0x0100
        /*0222*/ 	.byte	0x04
	.zero		1


	//   ....[12]....
        /*0224*/ 	.word	0x00000820
        /*0228*/ 	.word	0x000000ff
        /*022c*/ 	.word	0x00000050
        /*0230*/ 	.short	0x0100
        /*0232*/ 	.byte	0x04
	.zero		1


	//   ....[13]....
        /*0234*/ 	.word	0x00000830
        /*0238*/ 	.word	0x000000ff
        /*023c*/ 	.word	0x00000070
        /*0240*/ 	.short	0x0100
        /*0242*/ 	.byte	0x04
	.zero		1


	//   ....[14]....
        /*0244*/ 	.word	0x00000840
        /*0248*/ 	.word	0x000000ff
        /*024c*/ 	.word	0x00000058
        /*0250*/ 	.short	0x0100
        /*0252*/ 	.byte	0x04
	.zero		1


	//   ....[15]....
        /*0254*/ 	.word	0x00000850
        /*0258*/ 	.word	0x000000ff
        /*025c*/ 	.word	0x00000078
        /*0260*/ 	.short	0x0100
        /*0262*/ 	.byte	0x04
	.zero		1


	//   ....[16]....
        /*0264*/ 	.word	0x00000930
        /*0268*/ 	.word	0x000000ff
        /*026c*/ 	.word	0x00000080
        /*0270*/ 	.short	0x0100
        /*0272*/ 	.byte	0x06
	.zero		1


	//   ....[17]....
        /*0274*/ 	.word	0x00000940
        /*0278*/ 	.word	0x000000ff
        /*027c*/ 	.word	0x00000088
        /*0280*/ 	.short	0x0100
        /*0282*/ 	.byte	0x06
	.zero		1


	//   ....[18]....
        /*0284*/ 	.word	0x00000a70
        /*0288*/ 	.word	0x000000ff
        /*028c*/ 	.word	0x00000090
        /*0290*/ 	.short	0x0100
        /*0292*/ 	.byte	0x06
	.zero		1


	//   ....[19]....
        /*0294*/ 	.word	0x00000a80
        /*0298*/ 	.word	0x000000ff
        /*029c*/ 	.word	0x000000a0
        /*02a0*/ 	.short	0x0100
        /*02a2*/ 	.byte	0x06
	.zero		1


	//   ....[20]....
        /*02a4*/ 	.word	0x00000a90
        /*02a8*/ 	.word	0x000000ff
        /*02ac*/ 	.word	0x00000098
        /*02b0*/ 	.short	0x0100
        /*02b2*/ 	.byte	0x06
	.zero		1


	//   ....[21]....
        /*02b4*/ 	.word	0x00000aa0
        /*02b8*/ 	.word	0x000000ff
        /*02bc*/ 	.word	0x000000a8
        /*02c0*/ 	.short	0x0100
        /*02c2*/ 	.byte	0x06
	.zero		1


	//   ....[22]....
        /*02c4*/ 	.word	0x00000bc0
        /*02c8*/ 	.word	0x000000ff
        /*02cc*/ 	.word	0x000000b0
        /*02d0*/ 	.short	0x0100
        /*02d2*/ 	.byte	0x04
	.zero		1


	//   ....[23]....
        /*02d4*/ 	.word	0x00000bd0
        /*02d8*/ 	.word	0x000000ff
        /*02dc*/ 	.word	0x000000d0
        /*02e0*/ 	.short	0x0100
        /*02e2*/ 	.byte	0x04
	.zero		1


	//   ....[24]....
        /*02e4*/ 	.word	0x00000be0
        /*02e8*/ 	.word	0x000000ff
        /*02ec*/ 	.word	0x000000b8
        /*02f0*/ 	.short	0x0100
        /*02f2*/ 	.byte	0x04
	.zero		1


	//   ....[25]....
        /*02f4*/ 	.word	0x00000bf0
        /*02f8*/ 	.word	0x000000ff
        /*02fc*/ 	.word	0x000000d8
        /*0300*/ 	.short	0x0100
        /*0302*/ 	.byte	0x04
	.zero		1


	//   ....[26]....
        /*0304*/ 	.word	0x00000c00
        /*0308*/ 	.word	0x000000ff
        /*030c*/ 	.word	0x000000c0
        /*0310*/ 	.short	0x0100
        /*0312*/ 	.byte	0x04
	.zero		1


	//   ....[27]....
        /*0314*/ 	.word	0x00000c10
        /*0318*/ 	.word	0x000000ff
        /*031c*/ 	.word	0x000000e0
        /*0320*/ 	.short	0x0100
        /*0322*/ 	.byte	0x04
	.zero		1


	//   ....[28]....
        /*0324*/ 	.word	0x00000c20
        /*0328*/ 	.word	0x000000ff
        /*032c*/ 	.word	0x000000c8
        /*0330*/ 	.short	0x0100
        /*0332*/ 	.byte	0x04
	.zero		1


	//   ....[29]....
        /*0334*/ 	.word	0x00000c30
        /*0338*/ 	.word	0x000000ff
        /*033c*/ 	.word	0x000000e8
        /*0340*/ 	.short	0x0100
        /*0342*/ 	.byte	0x04
	.zero		1


	//   ....[30]....
        /*0344*/ 	.word	0x00000d20
        /*0348*/ 	.word	0x000000ff
        /*034c*/ 	.word	0x000000f0
        /*0350*/ 	.short	0x0100
        /*0352*/ 	.byte	0x04
	.zero		1


	//   ....[31]....
        /*0354*/ 	.word	0x00000d30
        /*0358*/ 	.word	0x000000ff
        /*035c*/ 	.word	0x00000100
        /*0360*/ 	.short	0x0100
        /*0362*/ 	.byte	0x04
	.zero		1


	//   ....[32]....
        /*0364*/ 	.word	0x00000d40
        /*0368*/ 	.word	0x000000ff
        /*036c*/ 	.word	0x000000f8
        /*0370*/ 	.short	0x0100
        /*0372*/ 	.byte	0x04
	.zero		1


	//   ....[33]....
        /*0374*/ 	.word	0x00000d50
        /*0378*/ 	.word	0x000000ff
        /*037c*/ 	.word	0x00000108
        /*0380*/ 	.short	0x0100
        /*0382*/ 	.byte	0x04
	.zero		1


	//   ....[34]....
        /*0384*/ 	.word	0x00000e50
        /*0388*/ 	.word	0x000000ff
        /*038c*/ 	.word	0x00000110
        /*0390*/ 	.short	0x0100
        /*0392*/ 	.byte	0x06
	.zero		1


	//   ....[35]....
        /*0394*/ 	.word	0x00001a20
        /*0398*/ 	.word	0x00000000
        /*039c*/ 	.word	0x00000100
        /*03a0*/ 	.short	0x010a
        /*03a2*/ 	.byte	0xff
	.zero		1


	//   ....[36]....
        /*03a4*/ 	.word	0x00001a50
        /*03a8*/ 	.word	0x00000000
        /*03ac*/ 	.word	0x000000f0
        /*03b0*/ 	.short	0x0101
        /*03b2*/ 	.byte	0xff
	.zero		1


	//   ....[37]....
        /*03b4*/ 	.word	0x00001b10
        /*03b8*/ 	.word	0x000000ff
        /*03bc*/ 	.word	0x00000020
        /*03c0*/ 	.short	0x010a
        /*03c2*/ 	.byte	0x04
	.zero		1


	//   ....[38]....
        /*03c4*/ 	.word	0x00001be0
        /*03c8*/ 	.word	0x000000ff
        /*03cc*/ 	.word	0x00000020
        /*03d0*/ 	.short	0x010a
        /*03d2*/ 	.byte	0x21
	.zero		1


	//   ....[39]....
        /*03d4*/ 	.word	0x00001d90
        /*03d8*/ 	.word	0x000000ff
        /*03dc*/ 	.word	0x00000020
        /*03e0*/ 	.short	0x010a
        /*03e2*/ 	.byte	0x05
	.zero		1


	//   ....[40]....
        /*03e4*/ 	.word	0x00001f70
        /*03e8*/ 	.word	0x000000ff
        /*03ec*/ 	.word	0x00000088
        /*03f0*/ 	.short	0x0101
        /*03f2*/ 	.byte	0x0e
	.zero		1


	//   ....[41]....
        /*03f4*/ 	.word	0x00001f90
        /*03f8*/ 	.word	0x000000ff
        /*03fc*/ 	.word	0x00000020
        /*0400*/ 	.short	0x010a
        /*0402*/ 	.byte	0x04
	.zero		1


	//   ....[42]....
        /*0404*/ 	.word	0x00002010
        /*0408*/ 	.word	0x000000ff
        /*040c*/ 	.word	0x00000020
        /*0410*/ 	.short	0x010a
        /*0412*/ 	.byte	0x07
	.zero		1


	//   ....[43]....
        /*0414*/ 	.word	0x00002150
        /*0418*/ 	.word	0x000000ff
        /*041c*/ 	.word	0x00000020
        /*0420*/ 	.short	0x010a
        /*0422*/ 	.byte	0x04
	.zero		1


	//   ....[44]....
        /*0424*/ 	.word	0x00002400
        /*0428*/ 	.word	0x00000003
        /*042c*/ 	.word	0x00000090
        /*0430*/ 	.short	0x010a
        /*0432*/ 	.byte	0xff
	.zero		1


	//   ....[45]....
        /*0434*/ 	.word	0x00002550
        /*0438*/ 	.word	0x00000000
        /*043c*/ 	.word	0x00000000
        /*0440*/ 	.short	0x0101
        /*0442*/ 	.byte	0xff
	.zero		1


	//   ....[46]....
        /*0444*/ 	.word	0x00002b10
        /*0448*/ 	.word	0x000000ff
        /*044c*/ 	.word	0x00000000
        /*0450*/ 	.short	0x010a
        /*0452*/ 	.byte	0x04
	.zero		1


	//   ....[47]....
        /*0454*/ 	.word	0x00002ba0
        /*0458*/ 	.word	0x000000ff
        /*045c*/ 	.word	0x00000000
        /*0460*/ 	.short	0x010a
        /*0462*/ 	.byte	0x05
	.zero		1


	//   ....[48]....
        /*0464*/ 	.word	0x00002c30
        /*0468*/ 	.word	0x000000ff
        /*046c*/ 	.word	0x00000000
        /*0470*/ 	.short	0x010a
        /*0472*/ 	.byte	0x05
	.zero		1


	//   ....[49]....
        /*0474*/ 	.word	0x00002cd0
        /*0478*/ 	.word	0x00000000
        /*047c*/ 	.word	0x00000000
        /*0480*/ 	.short	0x010a
        /*0482*/ 	.byte	0xff
	.zero		1


	//   ....[50]....
        /*0484*/ 	.word	0x00002df0
        /*0488*/ 	.word	0x00000000
        /*048c*/ 	.word	0x000000f0
        /*0490*/ 	.short	0x010a
        /*0492*/ 	.byte	0xff
	.zero		1


	//   ....[51]....
        /*0494*/ 	.word	0x00002e60
        /*0498*/ 	.word	0x00000000
        /*049c*/ 	.word	0x00000000
        /*04a0*/ 	.short	0x0101
        /*04a2*/ 	.byte	0xff
	.zero		1


	//   ....[52]....
        /*04a4*/ 	.word	0x00002e80
        /*04a8*/ 	.word	0x000000ff
        /*04ac*/ 	.word	0x000000a0
        /*04b0*/ 	.short	0x010a
        /*04b2*/ 	.byte	0x04
	.zero		1


	//   ....[53]....
        /*04b4*/ 	.word	0x00002fa0
        /*04b8*/ 	.word	0x00000000
        /*04bc*/ 	.word	0x00000090
        /*04c0*/ 	.short	0x010a
        /*04c2*/ 	.byte	0xff
	.zero		1


	//   ....[54]....
        /*04c4*/ 	.word	0x000030a0
        /*04c8*/ 	.word	0x00000000
        /*04cc*/ 	.word	0x00000000
        /*04d0*/ 	.short	0x0101
        /*04d2*/ 	.byte	0xff
	.zero		1


	//   ....[55]....
        /*04d4*/ 	.word	0x00003130
        /*04d8*/ 	.word	0x000000ff
        /*04dc*/ 	.word	0x000000a0
        /*04e0*/ 	.short	0x0106
        /*04e2*/ 	.byte	0x04
	.zero		1


	//   ....[56]....
        /*04e4*/ 	.word	0x00003150
        /*04e8*/ 	.word	0x000000ff
        /*04ec*/ 	.word	0x000000a0
        /*04f0*/ 	.short	0x010a
        /*04f2*/ 	.byte	0x04
	.zero		1


	//   ....[57]....
        /*04f4*/ 	.word	0x000031e0
        /*04f8*/ 	.word	0x000000ff
        /*04fc*/ 	.word	0x000000a0
        /*0500*/ 	.short	0x0106
        /*0502*/ 	.byte	0x07
	.zero		1


	//   ....[58]....
        /*0504*/ 	.word	0x00003220
        /*0508*/ 	.word	0x00000000
        /*050c*/ 	.word	0x000000a0
        /*0510*/ 	.short	0x010a
        /*0512*/ 	.byte	0xff
	.zero		1


	//   ....[59]....
        /*0514*/ 	.word	0x00003460
        /*0518*/ 	.word	0x000000ff
        /*051c*/ 	.word	0x00000008
        /*0520*/ 	.short	0x010a
        /*0522*/ 	.byte	0x05
	.zero		1


	//   ....[60]....
        /*0524*/ 	.word	0x00003480
        /*0528*/ 	.word	0x000000ff
        /*052c*/ 	.word	0x00000008
        /*0530*/ 	.short	0x010a
        /*0532*/ 	.byte	0x05
	.zero		1


	//   ....[61]....
        /*0534*/ 	.word	0x00003610
        /*0538*/ 	.word	0x000000ff
        /*053c*/ 	.word	0x00000008
        /*0540*/ 	.short	0x010a
        /*0542*/ 	.byte	0x05
	.zero		1


	//   ....[62]....
        /*0544*/ 	.word	0x00003630
        /*0548*/ 	.word	0x000000ff
        /*054c*/ 	.word	0x00000008
        /*0550*/ 	.short	0x010a
        /*0552*/ 	.byte	0x05
	.zero		1


	//   ....[63]....
        /*0554*/ 	.word	0x000036f0
        /*0558*/ 	.word	0x000000ff
        /*055c*/ 	.word	0x00000000
        /*0560*/ 	.short	0x0101
        /*0562*/ 	.byte	0x04
	.zero		1


	//   ....[64]....
        /*0564*/ 	.word	0x00003ab0
        /*0568*/ 	.word	0x00000000
        /*056c*/ 	.word	0x00000090
        /*0570*/ 	.short	0x010a
        /*0572*/ 	.byte	0xff
	.zero		1


	//   ....[65]....
        /*0574*/ 	.word	0x00003b70
        /*0578*/ 	.word	0x00000000
        /*057c*/ 	.word	0x00000000
        /*0580*/ 	.short	0x0101
        /*0582*/ 	.byte	0xff
	.zero		1


	//   ....[66]....
        /*0584*/ 	.word	0x00003c30
        /*0588*/ 	.word	0x000000ff
        /*058c*/ 	.word	0x00000000
        /*0590*/ 	.short	0x010a
        /*0592*/ 	.byte	0x04
	.zero		1


	//   ....[67]....
        /*0594*/ 	.word	0x00003c40
        /*0598*/ 	.word	0x000000ff
        /*059c*/ 	.word	0x000000d0
        /*05a0*/ 	.short	0x010a
        /*05a2*/ 	.byte	0x2e
	.zero		1


	//   ....[68]....
        /*05a4*/ 	.word	0x00003cf0
        /*05a8*/ 	.word	0x000000ff
        /*05ac*/ 	.word	0x00000000
        /*05b0*/ 	.short	0x010a
        /*05b2*/ 	.byte	0x07
	.zero		1


	//   ....[69]....
        /*05b4*/ 	.word	0x00003e20
        /*05b8*/ 	.word	0x000000ff
        /*05bc*/ 	.word	0x00000000
        /*05c0*/ 	.short	0x010a
        /*05c2*/ 	.byte	0x04
	.zero		1


	//   ....[70]....
        /*05c4*/ 	.word	0x00004260
        /*05c8*/ 	.word	0x000000ff
        /*05cc*/ 	.word	0x00000000
        /*05d0*/ 	.short	0x010a
        /*05d2*/ 	.byte	0x04
	.zero		1


	//   ....[71]....
        /*05d4*/ 	.word	0x000042f0
        /*05d8*/ 	.word	0x000000ff
        /*05dc*/ 	.word	0x00000000
        /*05e0*/ 	.short	0x010a
        /*05e2*/ 	.byte	0x05
	.zero		1


	//   ....[72]....
        /*05e4*/ 	.word	0x00004380
        /*05e8*/ 	.word	0x000000ff
        /*05ec*/ 	.word	0x00000000
        /*05f0*/ 	.short	0x010a
        /*05f2*/ 	.byte	0x05
	.zero		1


	//   ....[73]....
        /*05f4*/ 	.word	0x00004420
        /*05f8*/ 	.word	0x00000000
        /*05fc*/ 	.word	0x00000000
        /*0600*/ 	.short	0x010a
        /*0602*/ 	.byte	0xff
	.zero		1


	//   ....[74]....
        /*0604*/ 	.word	0x00004460
        /*0608*/ 	.word	0x00000000
        /*060c*/ 	.word	0x00000000
        /*0610*/ 	.short	0x010a
        /*0612*/ 	.byte	0xff
	.zero		1


	//   ....[75]....
        /*0614*/ 	.word	0x000044d0
        /*0618*/ 	.word	0x000000ff
        /*061c*/ 	.word	0x00000000
        /*0620*/ 	.short	0x0101
        /*0622*/ 	.byte	0x04
	.zero		1


	//   ....[76]....
        /*0624*/ 	.word	0x00004510
        /*0628*/ 	.word	0x000000ff
        /*062c*/ 	.word	0x00000110
        /*0630*/ 	.short	0x010a
        /*0632*/ 	.byte	0x29
	.zero		1


	//   ....[77]....
        /*0634*/ 	.word	0x00004560
        /*0638*/ 	.word	0x000000ff
        /*063c*/ 	.word	0x00000000
        /*0640*/ 	.short	0x0101
        /*0642*/ 	.byte	0x04
	.zero		1


	//   ....[78]....
        /*0644*/ 	.word	0x00004a20
        /*0648*/ 	.word	0x00000008
        /*064c*/ 	.word	0x00000090
        /*0650*/ 	.short	0x010a
        /*0652*/ 	.byte	0xff
	.zero		1


	//   ....[79]....
        /*0654*/ 	.word	0x00004b90
        /*0658*/ 	.word	0x00000000
        /*065c*/ 	.word	0x00000000
        /*0660*/ 	.short	0x0101
        /*0662*/ 	.byte	0xff
	.zero		1


	//   ....[80]....
        /*0664*/ 	.word	0x00005080
        /*0668*/ 	.word	0x000000ff
        /*066c*/ 	.word	0x00000088
        /*0670*/ 	.short	0x010a
        /*0672*/ 	.byte	0x15
	.zero		1


	//   ....[81]....
        /*0674*/ 	.word	0x00005210
        /*0678*/ 	.word	0x000000ff
        /*067c*/ 	.word	0x00000060
        /*0680*/ 	.short	0x010a
        /*0682*/ 	.byte	0x15
	.zero		1


	//   ....[82]....
        /*0684*/ 	.word	0x000053e0
        /*0688*/ 	.word	0x000000ff
        /*068c*/ 	.word	0x00000040
        /*0690*/ 	.short	0x010b
        /*0692*/ 	.byte	0x15
	.zero		1


	//   ....[83]....
        /*0694*/ 	.word	0x00005400
        /*0698*/ 	.word	0x000000ff
        /*069c*/ 	.word	0x00000000
        /*06a0*/ 	.short	0x0101
        /*06a2*/ 	.byte	0x06
	.zero		1


	//   ....[84]....
        /*06a4*/ 	.word	0x00005410
        /*06a8*/ 	.word	0x000000ff
        /*06ac*/ 	.word	0x00000068
        /*06b0*/ 	.short	0x010a
        /*06b2*/ 	.byte	0x15
	.zero		1


	//   ....[85]....
        /*06b4*/ 	.word	0x000055e0
        /*06b8*/ 	.word	0x000000ff
        /*06bc*/ 	.word	0x00000048
        /*06c0*/ 	.short	0x010b
        /*06c2*/ 	.byte	0x15
	.zero		1


	//   ....[86]....
        /*06c4*/ 	.word	0x000055f0
        /*06c8*/ 	.word	0x000000ff
        /*06cc*/ 	.word	0x00000000
        /*06d0*/ 	.short	0x0101
        /*06d2*/ 	.byte	0x07
	.zero		1


	//   ....[87]....
        /*06d4*/ 	.word	0x00005600
        /*06d8*/ 	.word	0x000000ff
        /*06dc*/ 	.word	0x00000070
        /*06e0*/ 	.short	0x010a
        /*06e2*/ 	.byte	0x15
	.zero		1


	//   ....[88]....
        /*06e4*/ 	.word	0x000057c0
        /*06e8*/ 	.word	0x000000ff
        /*06ec*/ 	.word	0x00000050
        /*06f0*/ 	.short	0x010b
        /*06f2*/ 	.byte	0x15
	.zero		1


	//   ....[89]....
        /*06f4*/ 	.word	0x000057d0
        /*06f8*/ 	.word	0x000000ff
        /*06fc*/ 	.word	0x00000000
        /*0700*/ 	.short	0x0101
        /*0702*/ 	.byte	0x1d
	.zero		1


	//   ....[90]....
        /*0704*/ 	.word	0x000057e0
        /*0708*/ 	.word	0x000000ff
        /*070c*/ 	.word	0x00000078
        /*0710*/ 	.short	0x010a
        /*0712*/ 	.byte	0x15
	.zero		1


	//   ....[91]....
        /*0714*/ 	.word	0x000059b0
        /*0718*/ 	.word	0x000000ff
        /*071c*/ 	.word	0x00000058
        /*0720*/ 	.short	0x010b
        /*0722*/ 	.byte	0x15
	.zero		1


	//   ....[92]....
        /*0724*/ 	.word	0x000059d0
        /*0728*/ 	.word	0x000000ff
        /*072c*/ 	.word	0x00000000
        /*0730*/ 	.short	0x0101
        /*0732*/ 	.byte	0x18
	.zero		1


	//   ....[93]....
        /*0734*/ 	.word	0x000059e0
        /*0738*/ 	.word	0x000000ff
        /*073c*/ 	.word	0x00000060
        /*0740*/ 	.short	0x010a
        /*0742*/ 	.byte	0x15
	.zero		1


	//   ....[94]....
        /*0744*/ 	.word	0x00005bb0
        /*0748*/ 	.word	0x000000ff
        /*074c*/ 	.word	0x00000040
        /*0750*/ 	.short	0x010b
        /*0752*/ 	.byte	0x15
	.zero		1


	//   ....[95]....
        /*0754*/ 	.word	0x00005bc0
        /*0758*/ 	.word	0x000000ff
        /*075c*/ 	.word	0x00000000
        /*0760*/ 	.short	0x0101
        /*0762*/ 	.byte	0x06
	.zero		1


	//   ....[96]....
        /*0764*/ 	.word	0x00005bd0
        /*0768*/ 	.word	0x000000ff
        /*076c*/ 	.word	0x00000068
        /*0770*/ 	.short	0x010a
        /*0772*/ 	.byte	0x15
	.zero		1


	//   ....[97]....
        /*0774*/ 	.word	0x00005da0
        /*0778*/ 	.word	0x000000ff
        /*077c*/ 	.word	0x00000048
        /*0780*/ 	.short	0x010b
        /*0782*/ 	.byte	0x15
	.zero		1


	//   ....[98]....
        /*0784*/ 	.word	0x00005db0
        /*0788*/ 	.word	0x000000ff
        /*078c*/ 	.word	0x00000000
        /*0790*/ 	.short	0x0101
        /*0792*/ 	.byte	0x07
	.zero		1


	//   ....[99]....
        /*0794*/ 	.word	0x00005dc0
        /*0798*/ 	.word	0x000000ff
        /*079c*/ 	.word	0x00000070
        /*07a0*/ 	.short	0x010a
        /*07a2*/ 	.byte	0x15
	.zero		1


	//   ....[100]....
        /*07a4*/ 	.word	0x00005fa0
        /*07a8*/ 	.word	0x000000ff
        /*07ac*/ 	.word	0x00000050
        /*07b0*/ 	.short	0x010b
        /*07b2*/ 	.byte	0x15
	.zero		1


	//   ....[101]....
        /*07b4*/ 	.word	0x00005fb0
        /*07b8*/ 	.word	0x000000ff
        /*07bc*/ 	.word	0x00000000
        /*07c0*/ 	.short	0x0101
        /*07c2*/ 	.byte	0x1d
	.zero		1


	//   ....[102]....
        /*07c4*/ 	.word	0x00005fc0
        /*07c8*/ 	.word	0x000000ff
        /*07cc*/ 	.word	0x00000078
        /*07d0*/ 	.short	0x010a
        /*07d2*/ 	.byte	0x15
	.zero		1


	//   ....[103]....
        /*07d4*/ 	.word	0x00006210
        /*07d8*/ 	.word	0x000000ff
        /*07dc*/ 	.word	0x00000058
        /*07e0*/ 	.short	0x010b
        /*07e2*/ 	.byte	0x15
	.zero		1


	//   ....[104]....
        /*07e4*/ 	.word	0x00006220
        /*07e8*/ 	.word	0x000000ff
        /*07ec*/ 	.word	0x00000000
        /*07f0*/ 	.short	0x0101
        /*07f2*/ 	.byte	0x18
	.zero		1


	//   ....[105]....
        /*07f4*/ 	.word	0x00006240
        /*07f8*/ 	.word	0x000000ff
        /*07fc*/ 	.word	0x00000060
        /*0800*/ 	.short	0x010a
        /*0802*/ 	.byte	0x15
	.zero		1


	//   ....[106]....
        /*0804*/ 	.word	0x00006260
        /*0808*/ 	.word	0x000000ff
        /*080c*/ 	.word	0x00000068
        /*0810*/ 	.short	0x010a
        /*0812*/ 	.byte	0x15
	.zero		1


	//   ....[107]....
        /*0814*/ 	.word	0x00006280
        /*0818*/ 	.word	0x000000ff
        /*081c*/ 	.word	0x00000070
        /*0820*/ 	.short	0x010a
        /*0822*/ 	.byte	0x15
	.zero		1


	//   ....[108]....
        /*0824*/ 	.word	0x000062d0
        /*0828*/ 	.word	0x00000002
        /*082c*/ 	.word	0x00000078
        /*0830*/ 	.short	0x010a
        /*0832*/ 	.byte	0xff
	.zero		1


	//   ....[109]....
        /*0834*/ 	.word	0x00006630
        /*0838*/ 	.word	0x00000000
        /*083c*/ 	.word	0x00000090
        /*0840*/ 	.short	0x010a
        /*0842*/ 	.byte	0xff
	.zero		1


	//   ....[110]....
        /*0844*/ 	.word	0x00006700
        /*0848*/ 	.word	0x00000000
        /*084c*/ 	.word	0x00000000
        /*0850*/ 	.short	0x0101
        /*0852*/ 	.byte	0xff
	.zero		1


	//   ....[111]....
        /*0854*/ 	.word	0x00007340
        /*0858*/ 	.word	0x000000ff
        /*085c*/ 	.word	0x00000040
        /*0860*/ 	.short	0x010a
        /*0862*/ 	.byte	0x2b
	.zero		1


	//   ....[112]....
        /*0864*/ 	.word	0x00007370
        /*0868*/ 	.word	0x00000048
        /*086c*/ 	.word	0x000000b0
        /*0870*/ 	.short	0x010a
        /*0872*/ 	.byte	0xff
	.zero		1


	//   ....[113]....
        /*0874*/ 	.word	0x00007460
        /*0878*/ 	.word	0x000000ff
        /*087c*/ 	.word	0x00000040
        /*0880*/ 	.short	0x010a
        /*0882*/ 	.byte	0x2b
	.zero		1


	//   ....[114]....
        /*0884*/ 	.word	0x00007550
        /*0888*/ 	.word	0x00000048
        /*088c*/ 	.word	0x000000b0
        /*0890*/ 	.short	0x010a
        /*0892*/ 	.byte	0xff
	.zero		1


	//   ....[115]....
        /*0894*/ 	.word	0x00007b60
        /*0898*/ 	.word	0x00000000
        /*089c*/ 	.word	0x00000000
        /*08a0*/ 	.short	0x0101
        /*08a2*/ 	.byte	0xff
	.zero		1


	//   ....[116]....
        /*08a4*/ 	.word	0x00007b70
        /*08a8*/ 	.word	0x00000002
        /*08ac*/ 	.word	0x00000040
        /*08b0*/ 	.short	0x010a
        /*08b2*/ 	.byte	0xff
	.zero		1


	//   ....[117]....
        /*08b4*/ 	.word	0x00007c50
        /*08b8*/ 	.word	0x00000002
        /*08bc*/ 	.word	0x00000040
        /*08c0*/ 	.short	0x010a
        /*08c2*/ 	.byte	0xff
	.zero		1


	//   ....[118]....
        /*08c4*/ 	.word	0x00008300
        /*08c8*/ 	.word	0x00000010
        /*08cc*/ 	.word	0x00000000
        /*08d0*/ 	.short	0x0101
        /*08d2*/ 	.byte	0xff
	.zero		1


	//   ....[119]....
        /*08d4*/ 	.word	0x00008320
        /*08d8*/ 	.word	0x00000000
        /*08dc*/ 	.word	0x00000040
        /*08e0*/ 	.short	0x010a
        /*08e2*/ 	.byte	0xff
	.zero		1


	//   ....[120]....
        /*08e4*/ 	.word	0x000083f0
        /*08e8*/ 	.word	0x00000000
        /*08ec*/ 	.word	0x00000040
        /*08f0*/ 	.short	0x010a
        /*08f2*/ 	.byte	0xff
	.zero		1


	//   ....[121]....
        /*08f4*/ 	.word	0x00008ab0
        /*08f8*/ 	.word	0x00000010
        /*08fc*/ 	.word	0x00000000
        /*0900*/ 	.short	0x0101
        /*0902*/ 	.byte	0xff
	.zero		1


	//   ....[122]....
        /*0904*/ 	.word	0x00008ad0
        /*0908*/ 	.word	0x00000000
        /*090c*/ 	.word	0x00000040
        /*0910*/ 	.short	0x010a
        /*0912*/ 	.byte	0xff
	.zero		1


	//   ....[123]....
        /*0914*/ 	.word	0x00008ba0
        /*0918*/ 	.word	0x00000000
        /*091c*/ 	.word	0x00000040
        /*0920*/ 	.short	0x010a
        /*0922*/ 	.byte	0xff
	.zero		1


	//   ....[124]....
        /*0924*/ 	.word	0x00009290
        /*0928*/ 	.word	0x00000010
        /*092c*/ 	.word	0x00000000
        /*0930*/ 	.short	0x0101
        /*0932*/ 	.byte	0xff
	.zero		1


	//   ....[125]....
        /*0934*/ 	.word	0x000092b0
        /*0938*/ 	.word	0x00000000
        /*093c*/ 	.word	0x00000040
        /*0940*/ 	.short	0x010a
        /*0942*/ 	.byte	0xff
	.zero		1


	//   ....[126]....
        /*0944*/ 	.word	0x00009380
        /*0948*/ 	.word	0x00000000
        /*094c*/ 	.word	0x00000040
        /*0950*/ 	.short	0x010a
        /*0952*/ 	.byte	0xff
	.zero		1


	//   ....[127]....
        /*0954*/ 	.word	0x00009aa0
        /*0958*/ 	.word	0x00000010
        /*095c*/ 	.word	0x00000000
        /*0960*/ 	.short	0x0101
        /*0962*/ 	.byte	0xff
	.zero		1


	//   ....[128]....
        /*0964*/ 	.word	0x00009ac0
        /*0968*/ 	.word	0x00000000
        /*096c*/ 	.word	0x00000040
        /*0970*/ 	.short	0x010a
        /*0972*/ 	.byte	0xff
	.zero		1


	//   ....[129]....
        /*0974*/ 	.word	0x00009b90
        /*0978*/ 	.word	0x00000000
        /*097c*/ 	.word	0x00000040
        /*0980*/ 	.short	0x010a
        /*0982*/ 	.byte	0xff
	.zero		1


	//   ....[130]....
        /*0984*/ 	.word	0x0000a290
        /*0988*/ 	.word	0x00000010
        /*098c*/ 	.word	0x00000000
        /*0990*/ 	.short	0x0101
        /*0992*/ 	.byte	0xff
	.zero		1


	//   ....[131]....
        /*0994*/ 	.word	0x0000a2b0
        /*0998*/ 	.word	0x00000000
        /*099c*/ 	.word	0x00000040
        /*09a0*/ 	.short	0x010a
        /*09a2*/ 	.byte	0xff
	.zero		1


	//   ....[132]....
        /*09a4*/ 	.word	0x0000a380
        /*09a8*/ 	.word	0x00000000
        /*09ac*/ 	.word	0x00000040
        /*09b0*/ 	.short	0x010a
        /*09b2*/ 	.byte	0xff
	.zero		1


	//   ....[133]....
        /*09b4*/ 	.word	0x0000aa80
        /*09b8*/ 	.word	0x00000010
        /*09bc*/ 	.word	0x00000000
        /*09c0*/ 	.short	0x0101
        /*09c2*/ 	.byte	0xff
	.zero		1


	//   ....[134]....
        /*09c4*/ 	.word	0x0000aaa0
        /*09c8*/ 	.word	0x00000000
        /*09cc*/ 	.word	0x00000040
        /*09d0*/ 	.short	0x010a
        /*09d2*/ 	.byte	0xff
	.zero		1


	//   ....[135]....
        /*09d4*/ 	.word	0x0000ab70
        /*09d8*/ 	.word	0x00000000
        /*09dc*/ 	.word	0x00000040
        /*09e0*/ 	.short	0x010a
        /*09e2*/ 	.byte	0xff
	.zero		1


	//   ....[136]....
        /*09e4*/ 	.word	0x0000ade0
        /*09e8*/ 	.word	0x00000048
        /*09ec*/ 	.word	0x00000000
        /*09f0*/ 	.short	0x0101
        /*09f2*/ 	.byte	0xff
	.zero		1


	//   ....[137]....
        /*09f4*/ 	.word	0x0000b270
        /*09f8*/ 	.word	0x00000000
        /*09fc*/ 	.word	0x00000000
        /*0a00*/ 	.short	0x0101
        /*0a02*/ 	.byte	0xff
	.zero		1


	//   ....[138]....
        /*0a04*/ 	.word	0x0000b520
        /*0a08*/ 	.word	0x000000ff
        /*0a0c*/ 	.word	0x00000000
        /*0a10*/ 	.short	0x0101
        /*0a12*/ 	.byte	0x04
	.zero		1


	//   ....[139]....
        /*0a14*/ 	.word	0x0000b540
        /*0a18*/ 	.word	0x00000000
        /*0a1c*/ 	.word	0x00000100
        /*0a20*/ 	.short	0x010a
        /*0a22*/ 	.byte	0xff
	.zero		1


	//   ....[140]....
        /*0a24*/ 	.word	0x0000b5a0
        /*0a28*/ 	.word	0x00000000
        /*0a2c*/ 	.word	0x00000020
        /*0a30*/ 	.short	0x010a
        /*0a32*/ 	.byte	0xff
	.zero		1


	//   ....[141]....
        /*0a34*/ 	.word	0x0000b600
        /*0a38*/ 	.word	0x00000000
        /*0a3c*/ 	.word	0x00000020
        /*0a40*/ 	.short	0x010a
        /*0a42*/ 	.byte	0xff
	.zero		1


	//   ....[142]....
        /*0a44*/ 	.word	0x0000b650
        /*0a48*/ 	.word	0x00000003
        /*0a4c*/ 	.word	0x00000090
        /*0a50*/ 	.short	0x010a
        /*0a52*/ 	.byte	0xff
	.zero		1


	//   ....[143]....
        /*0a54*/ 	.word	0x0000b6b0
        /*0a58*/ 	.word	0x00000000
        /*0a5c*/ 	.word	0x00000000
        /*0a60*/ 	.short	0x010a
        /*0a62*/ 	.byte	0xff
	.zero		1


	//   ....[144]....
        /*0a64*/ 	.word	0x0000b710
        /*0a68*/ 	.word	0x00000000
        /*0a6c*/ 	.word	0x00000000
        /*0a70*/ 	.short	0x010a
        /*0a72*/ 	.byte	0xff
	.zero		1


	//   ....[145]....
        /*0a74*/ 	.word	0x0000b770
        /*0a78*/ 	.word	0x00000000
        /*0a7c*/ 	.word	0x00000000
        /*0a80*/ 	.short	0x010a
        /*0a82*/ 	.byte	0xff
	.zero		1


	//   ....[146]....
        /*0a84*/ 	.word	0x0000b7c0
        /*0a88*/ 	.word	0x00000000
        /*0a8c*/ 	.word	0x000000f0
        /*0a90*/ 	.short	0x010a
        /*0a92*/ 	.byte	0xff
	.zero		1


	//   ....[147]....
        /*0a94*/ 	.word	0x0000b820
        /*0a98*/ 	.word	0x00000000
        /*0a9c*/ 	.word	0x000000a0
        /*0aa0*/ 	.short	0x010a
        /*0aa2*/ 	.byte	0xff
	.zero		1


	//   ....[148]....
        /*0aa4*/ 	.word	0x0000b870
        /*0aa8*/ 	.word	0x00000000
        /*0aac*/ 	.word	0x00000090
        /*0ab0*/ 	.short	0x010a
        /*0ab2*/ 	.byte	0xff
	.zero		1


	//   ....[149]....
        /*0ab4*/ 	.word	0x0000b8d0
        /*0ab8*/ 	.word	0x00000000
        /*0abc*/ 	.word	0x000000a0
        /*0ac0*/ 	.short	0x010a
        /*0ac2*/ 	.byte	0xff
	.zero		1


	//   ....[150]....
        /*0ac4*/ 	.word	0x0000b930
        /*0ac8*/ 	.word	0x00000005
        /*0acc*/ 	.word	0x00000008
        /*0ad0*/ 	.short	0x010a
        /*0ad2*/ 	.byte	0xff
	.zero		1


	//   ....[151]....
        /*0ad4*/ 	.word	0x0000ba20
        /*0ad8*/ 	.word	0x00000003
        /*0adc*/ 	.word	0x00000008
        /*0ae0*/ 	.short	0x010a
        /*0ae2*/ 	.byte	0xff
	.zero		1


	//   ....[152]....
        /*0ae4*/ 	.word	0x0000ba70
        /*0ae8*/ 	.word	0x00000000
        /*0aec*/ 	.word	0x00000090
        /*0af0*/ 	.short	0x010a
        /*0af2*/ 	.byte	0xff
	.zero		1


	//   ....[153]....
        /*0af4*/ 	.word	0x0000bad0
        /*0af8*/ 	.word	0x00000000
        /*0afc*/ 	.word	0x000000d0
        /*0b00*/ 	.short	0x010a
        /*0b02*/ 	.byte	0xff
	.zero		1


	//   ....[154]....
        /*0b04*/ 	.word	0x0000bb30
        /*0b08*/ 	.word	0x00000000
        /*0b0c*/ 	.word	0x00000000
        /*0b10*/ 	.short	0x010a
        /*0b12*/ 	.byte	0xff
	.zero		1


	//   ....[155]....
        /*0b14*/ 	.word	0x0000bb90
        /*0b18*/ 	.word	0x00000000
        /*0b1c*/ 	.word	0x00000000
        /*0b20*/ 	.short	0x010a
        /*0b22*/ 	.byte	0xff
	.zero		1


	//   ....[156]....
        /*0b24*/ 	.word	0x0000bbf0
        /*0b28*/ 	.word	0x00000000
        /*0b2c*/ 	.word	0x00000000
        /*0b30*/ 	.short	0x010a
        /*0b32*/ 	.byte	0xff
	.zero		1


	//   ....[157]....
        /*0b34*/ 	.word	0x0000bc50
        /*0b38*/ 	.word	0x00000000
        /*0b3c*/ 	.word	0x00000000
        /*0b40*/ 	.short	0x010a
        /*0b42*/ 	.byte	0xff
	.zero		1


	//   ....[158]....
        /*0b44*/ 	.word	0x0000bcb0
        /*0b48*/ 	.word	0x00000000
        /*0b4c*/ 	.word	0x00000110
        /*0b50*/ 	.short	0x010a
        /*0b52*/ 	.byte	0xff
	.zero		1


	//   ....[159]....
        /*0b54*/ 	.word	0x0000bd00
        /*0b58*/ 	.word	0x00000008
        /*0b5c*/ 	.word	0x00000090
        /*0b60*/ 	.short	0x010a
        /*0b62*/ 	.byte	0xff
	.zero		1


	//   ....[160]....
        /*0b64*/ 	.word	0x0000bd60
        /*0b68*/ 	.word	0x00000000
        /*0b6c*/ 	.word	0x00000088
        /*0b70*/ 	.short	0x010a
        /*0b72*/ 	.byte	0xff
	.zero		1


	//   ....[161]....
        /*0b74*/ 	.word	0x0000bdc0
        /*0b78*/ 	.word	0x00000000
        /*0b7c*/ 	.word	0x00000060
        /*0b80*/ 	.short	0x010a
        /*0b82*/ 	.byte	0xff
	.zero		1


	//   ....[162]....
        /*0b84*/ 	.word	0x0000be20
        /*0b88*/ 	.word	0x00000000
        /*0b8c*/ 	.word	0x00000068
        /*0b90*/ 	.short	0x010a
        /*0b92*/ 	.byte	0xff
	.zero		1


	//   ....[163]....
        /*0b94*/ 	.word	0x0000be80
        /*0b98*/ 	.word	0x00000000
        /*0b9c*/ 	.word	0x00000070
        /*0ba0*/ 	.short	0x010a
        /*0ba2*/ 	.byte	0xff
	.zero		1


	//   ....[164]....
        /*0ba4*/ 	.word	0x0000bee0
        /*0ba8*/ 	.word	0x00000000
        /*0bac*/ 	.word	0x00000078
        /*0bb0*/ 	.short	0x010a
        /*0bb2*/ 	.byte	0xff
	.zero		1


	//   ....[165]....
        /*0bb4*/ 	.word	0x0000bf40
        /*0bb8*/ 	.word	0x00000000
        /*0bbc*/ 	.word	0x00000060
        /*0bc0*/ 	.short	0x010a
        /*0bc2*/ 	.byte	0xff
	.zero		1


	//   ....[166]....
        /*0bc4*/ 	.word	0x0000bfa0
        /*0bc8*/ 	.word	0x00000000
        /*0bcc*/ 	.word	0x00000068
        /*0bd0*/ 	.short	0x010a
        /*0bd2*/ 	.byte	0xff
	.zero		1


	//   ....[167]....
        /*0bd4*/ 	.word	0x0000c000
        /*0bd8*/ 	.word	0x00000000
        /*0bdc*/ 	.word	0x00000070
        /*0be0*/ 	.short	0x010a
        /*0be2*/ 	.byte	0xff
	.zero		1


	//   ....[168]....
        /*0be4*/ 	.word	0x0000c060
        /*0be8*/ 	.word	0x00000000
        /*0bec*/ 	.word	0x00000078
        /*0bf0*/ 	.short	0x010a
        /*0bf2*/ 	.byte	0xff
	.zero		1


	//   ....[169]....
        /*0bf4*/ 	.word	0x0000c0c0
        /*0bf8*/ 	.word	0x00000000
        /*0bfc*/ 	.word	0x00000060
        /*0c00*/ 	.short	0x010a
        /*0c02*/ 	.byte	0xff
	.zero		1


	//   ....[170]....
        /*0c04*/ 	.word	0x0000c120
        /*0c08*/ 	.word	0x00000000
        /*0c0c*/ 	.word	0x00000068
        /*0c10*/ 	.short	0x010a
        /*0c12*/ 	.byte	0xff
	.zero		1


	//   ....[171]....
        /*0c14*/ 	.word	0x0000c180
        /*0c18*/ 	.word	0x00000002
        /*0c1c*/ 	.word	0x00000070
        /*0c20*/ 	.short	0x010a
        /*0c22*/ 	.byte	0xff
	.zero		1


	//   ....[172]....
        /*0c24*/ 	.word	0x0000c1d0
        /*0c28*/ 	.word	0x00000000
        /*0c2c*/ 	.word	0x00000090
        /*0c30*/ 	.short	0x010a
        /*0c32*/ 	.byte	0xff
	.zero		1


	//   ....[173]....
        /*0c34*/ 	.word	0x0000c230
        /*0c38*/ 	.word	0x00000002
        /*0c3c*/ 	.word	0x00000040
        /*0c40*/ 	.short	0x010a
        /*0c42*/ 	.byte	0xff
	.zero		1


	//   ....[174]....
        /*0c44*/ 	.word	0x0000c280
        /*0c48*/ 	.word	0x00000048
        /*0c4c*/ 	.word	0x000000b0
        /*0c50*/ 	.short	0x010a
        /*0c52*/ 	.byte	0xff
	.zero		1


	//   ....[175]....
        /*0c54*/ 	.word	0x0000c2d0
        /*0c58*/ 	.word	0x00000002
        /*0c5c*/ 	.word	0x00000040
        /*0c60*/ 	.short	0x010a
        /*0c62*/ 	.byte	0xff
	.zero		1


	//   ....[176]....
        /*0c64*/ 	.word	0x0000c320
        /*0c68*/ 	.word	0x00000000
        /*0c6c*/ 	.word	0x00000040
        /*0c70*/ 	.short	0x010a
        /*0c72*/ 	.byte	0xff
	.zero		1


	//   ....[177]....
        /*0c74*/ 	.word	0x0000c370
        /*0c78*/ 	.word	0x00000000
        /*0c7c*/ 	.word	0x00000040
        /*0c80*/ 	.short	0x010a
        /*0c82*/ 	.byte	0xff
	.zero		1


	//   ....[178]....
        /*0c84*/ 	.word	0x0000c3c0
        /*0c88*/ 	.word	0x00000000
        /*0c8c*/ 	.word	0x00000040
        /*0c90*/ 	.short	0x010a
        /*0c92*/ 	.byte	0xff
	.zero		1


	//   ....[179]....
        /*0c94*/ 	.word	0x0000c410
        /*0c98*/ 	.word	0x00000000
        /*0c9c*/ 	.word	0x00000040
        /*0ca0*/ 	.short	0x010a
        /*0ca2*/ 	.byte	0xff
	.zero		1


	//   ....[180]....
        /*0ca4*/ 	.word	0x0000c460
        /*0ca8*/ 	.word	0x00000000
        /*0cac*/ 	.word	0x00000040
        /*0cb0*/ 	.short	0x010a
        /*0cb2*/ 	.byte	0xff
	.zero		1


	//   ....[181]....
        /*0cb4*/ 	.word	0x0000c4b0
        /*0cb8*/ 	.word	0x00000000
        /*0cbc*/ 	.word	0x00000040
        /*0cc0*/ 	.short	0x010a
        /*0cc2*/ 	.byte	0xff
	.zero		1


	//----- nvinfo : EIATTR_NUM_MBARRIERS
	.align		4
.L_47:
        /*0cc4*/ 	.byte	0x03, 0x38
        /*0cc6*/ 	.short	0x0023


	//----- nvinfo : EIATTR_EXIT_INSTR_OFFSETS
	.align		4
        /*0cc8*/ 	.byte	0x04, 0x1c
        /*0cca*/ 	.short	(.L_49 - .L_48)


	//   ....[0]....
.L_48:
        /*0ccc*/ 	.word	0x00002d00


	//   ....[1]....
        /*0cd0*/ 	.word	0x000031f0


	//   ....[2]....
        /*0cd4*/ 	.word	0x00003250


	//   ....[3]....
        /*0cd8*/ 	.word	0x00004790


	//   ....[4]....
        /*0cdc*/ 	.word	0x00006300


	//   ....[5]....
        /*0ce0*/ 	.word	0x00006340


	//   ....[6]....
        /*0ce4*/ 	.word	0x0000b410


	//   ....[7]....
        /*0ce8*/ 	.word	0x0000b490


	//   ....[8]....
        /*0cec*/ 	.word	0x0000b4c0


	//   ....[9]....
        /*0cf0*/ 	.word	0x0000b530


	//----- nvinfo : EIATTR_MAX_THREADS
	.align		4
.L_49:
        /*0cf4*/ 	.byte	0x04, 0x05
        /*0cf6*/ 	.short	(.L_51 - .L_50)
.L_50:
        /*0cf8*/ 	.word	0x00000100
        /*0cfc*/ 	.word	0x00000001
        /*0d00*/ 	.word	0x00000001


	//----- nvinfo : EIATTR_CRS_STACK_SIZE
	.align		4
.L_51:
        /*0d04*/ 	.byte	0x04, 0x1e
        /*0d06*/ 	.short	(.L_53 - .L_52)
.L_52:
        /*0d08*/ 	.word	0x00000000


	//----- nvinfo : EIATTR_CBANK_PARAM_SIZE
	.align		4
.L_53:
        /*0d0c*/ 	.byte	0x03, 0x19
        /*0d0e*/ 	.short	0x0800


	//----- nvinfo : EIATTR_PARAM_CBANK
	.align		4
        /*0d10*/ 	.byte	0x04, 0x0a
        /*0d12*/ 	.short	(.L_55 - .L_54)
	.align		4
.L_54:
        /*0d14*/ 	.word	index@(.nv.constant0._ZN7cutlass13device_kernelINS_4gemm6kernel13GemmUniversalIN4cute5tupleIJiiiiEEENS1_10collective13CollectiveMmaINS1_35MainloopSm100TmaUmmaWarpSpecializedILi4ELi2ELi4ENS5_IJNS4_1CILi4EEENSA_ILi1EEESC_EEEEENS5_IJNSA_ILi128EEENSA_ILi256EEENSA_ILi64EEEEEEfNS5_IJlSC_lEEEfSJ_NS4_8TiledMMAINS4_8MMA_AtomIJNS4_23SM100_MMA_TF32_2x1SM_SSINS_10tfloat32_tESN_fLi128ELi256ELNS4_4UMMA5MajorE0ELSP_0ELNSO_7ScaleInE0ELSQ_0EEEEEENS4_6LayoutINS5_IJSC_SC_SC_EEENS5_IJNSA_ILi0EEESV_SV_EEEEENS5_IJNS4_10UnderscoreESY_SY_EEEEENS4_18SM100_TMA_2SM_LOADENS4_14ComposedLayoutINS4_7SwizzleILi3ELi4ELi3EEENS4_18smem_ptr_flag_bitsILi32EEENST_INS5_IJNSA_ILi8EEENSA_ILi32EEEEEENS5_IJS18_SC_EEEEEEEvNS4_8identityENS4_28SM100_TMA_2SM_LOAD_MULTICASTES1C_vS1D_EENS_8epilogue10collective18CollectiveEpilogueINS1G_23Sm100TmaWarpSpecializedILi4ELi2ELi16ELb1ELb0EEEJNS5_IJSH_SG_SH_EEENS5_IJNST_ISH_SC_EENST_INS5_IJNSA_ILi16EEENSA_ILi2EEEEEENS5_IJSC_SF_EEEEEEEEfSJ_fSJ_NS1G_6fusion15FusionCallbacksIS1K_NS1T_17LinearCombinationIffffLNS_15FloatRoundStyleE2EEES1L_S1S_JEEENS4_5SM1004TMEM4LOAD26SM100_TMEM_LOAD_32dp32b16xENS4_13SM90_TMA_LOADENS12_INS13_ILi2ELi4ELi3EEES16_NST_INS5_IJS17_S1N_EEENS5_IJS1N_SC_EEEEEEENS4_39AutoVectorizingCopyWithAssumedAlignmentILi128EEENS4_14SM90_TMA_STOREES28_S2A_S2A_EEEvvEEEEvNT_6ParamsE)
        /*0d18*/ 	.short	0x0380
        /*0d1a*/ 	.short	0x0800


	//----- nvinfo : EIATTR_SW_WAR
	.align		4
.L_55:
        /*0d1c*/ 	.byte	0x04, 0x36
        /*0d1e*/ 	.short	(.L_57 - .L_56)
.L_56:
        /*0d20*/ 	.word	0x00000008
.L_57:


//--------------------- .nv.callgraph             --------------------------
	.section	.nv.callgraph,"",@"SHT_CUDA_CALLGRAPH"
	.align	4
	.sectionentsize	8
	.align		4
        /*0000*/ 	.word	0x00000000
	.align		4
        /*0004*/ 	.word	0xffffffff
	.align		4
        /*0008*/ 	.word	index@(_ZN7cutlass13device_kernelINS_4gemm6kernel13GemmUniversalIN4cute5tupleIJiiiiEEENS1_10collective13CollectiveMmaINS1_35MainloopSm100TmaUmmaWarpSpecializedILi4ELi2ELi4ENS5_IJNS4_1CILi4EEENSA_ILi1EEESC_EEEEENS5_IJNSA_ILi128EEENSA_ILi256EEENSA_ILi64EEEEEEfNS5_IJlSC_lEEEfSJ_NS4_8TiledMMAINS4_8MMA_AtomIJNS4_23SM100_MMA_TF32_2x1SM_SSINS_10tfloat32_tESN_fLi128ELi256ELNS4_4UMMA5MajorE0ELSP_0ELNSO_7ScaleInE0ELSQ_0EEEEEENS4_6LayoutINS5_IJSC_SC_SC_EEENS5_IJNSA_ILi0EEESV_SV_EEEEENS5_IJNS4_10UnderscoreESY_SY_EEEEENS4_18SM100_TMA_2SM_LOADENS4_14ComposedLayoutINS4_7SwizzleILi3ELi4ELi3EEENS4_18smem_ptr_flag_bitsILi32EEENST_INS5_IJNSA_ILi8EEENSA_ILi32EEEEEENS5_IJS18_SC_EEEEEEEvNS4_8identityENS4_28SM100_TMA_2SM_LOAD_MULTICASTES1C_vS1D_EENS_8epilogue10collective18CollectiveEpilogueINS1G_23Sm100TmaWarpSpecializedILi4ELi2ELi16ELb1ELb0EEEJNS5_IJSH_SG_SH_EEENS5_IJNST_ISH_SC_EENST_INS5_IJNSA_ILi16EEENSA_ILi2EEEEEENS5_IJSC_SF_EEEEEEEEfSJ_fSJ_NS1G_6fusion15FusionCallbacksIS1K_NS1T_17LinearCombinationIffffLNS_15FloatRoundStyleE2EEES1L_S1S_JEEENS4_5SM1004TMEM4LOAD26SM100_TMEM_LOAD_32dp32b16xENS4_13SM90_TMA_LOADENS12_INS13_ILi2ELi4ELi3EEES16_NST_INS5_IJS17_S1N_EEENS5_IJS1N_SC_EEEEEEENS4_39AutoVectorizingCopyWithAssumedAlignmentILi128EEENS4_14SM90_TMA_STOREES28_S2A_S2A_EEEvvEEEEvNT_6ParamsE)
	.align		4
        /*000c*/ 	.word	index@(__assertfail)
	.align		4
        /*0010*/ 	.word	0x00000000
	.align		4
        /*0014*/ 	.word	0xfffffffe
	.align		4
        /*0018*/ 	.word	0x00000000
	.align		4
        /*001c*/ 	.word	0xfffffffd
	.align		4
        /*0020*/ 	.word	0x00000000
	.align		4
        /*0024*/ 	.word	0xfffffffc


//--------------------- .nv.constant4             --------------------------
	.section	.nv.constant4,"a",@progbits
	.align	8
	.align		8
.nv.constant4:
        /*0000*/ 	.dword	__assertfail
	.align		8
        /*0008*/ 	.dword	__unnamed_1
	.align		8
        /*0010*/ 	.dword	__unnamed_2
	.align		8
        /*0018*/ 	.dword	_ZN40_INTERNAL_a61fa3b4_4_k_cu_123fa667_216254cuda3std3__45__cpo5beginE
	.align		8
        /*0020*/ 	.dword	_ZN40_INTERNAL_a61fa3b4_4_k_cu_123fa667_216254cuda3std3__45__cpo3endE
	.align		8
        /*0028*/ 	.dword	_ZN40_INTERNAL_a61fa3b4_4_k_cu_123fa667_216254cuda3std3__45__cpo6cbeginE
	.align		8
        /*0030*/ 	.dword	_ZN40_INTERNAL_a61fa3b4_4_k_cu_123fa667_216254cuda3std3__45__cpo4cendE
	.align		8
        /*0038*/ 	.dword	_ZN40_INTERNAL_a61fa3b4_4_k_cu_123fa667_216254cuda3std3__442_GLOBAL__N__a61fa3b4_4_k_cu_123fa667_216256ignoreE
	.align		8
        /*0040*/ 	.dword	_ZN40_INTERNAL_a61fa3b4_4_k_cu_123fa667_216254cuda3std3__419piecewise_constructE
	.align		8
        /*0048*/ 	.dword	_ZN40_INTERNAL_a61fa3b4_4_k_cu_123fa667_216254cuda3std3__48in_placeE
	.align		8
        /*0050*/ 	.dword	_ZN40_INTERNAL_a61fa3b4_4_k_cu_123fa667_216254cuda3std6ranges3__45__cpo4swapE
	.align		8
        /*0058*/ 	.dword	_ZN40_INTERNAL_a61fa3b4_4_k_cu_123fa667_216254cuda3std6ranges3__45__cpo9iter_moveE
	.align		8
        /*0060*/ 	.dword	_ZN40_INTERNAL_a61fa3b4_4_k_cu_123fa667_216254cute7productE
	.align		8
        /*0068*/ 	.dword	_ZN40_INTERNAL_a61fa3b4_4_k_cu_123fa667_216254cute1_E
	.align		8
        /*0070*/ 	.dword	$str$25
	.align		8
        /*0078*/ 	.dword	$str$26
	.align		8
        /*0080*/ 	.dword	$str$27
	.align		8
        /*0088*/ 	.dword	$str$28


//--------------------- .text._ZN7cutlass13device_kernelINS_4gemm6kernel13GemmUniversalIN4cute5tupleIJiiiiEEENS1_10collective13CollectiveMmaINS1_35MainloopSm100TmaUmmaWarpSpecializedILi4ELi2ELi4ENS5_IJNS4_1CILi4EEENSA_ILi1EEESC_EEEEENS5_IJNSA_ILi128EEENSA_ILi256EEENSA_ILi64EEEEEEfNS5_IJlSC_lEEEfSJ_NS4_8TiledMMAINS4_8MMA_AtomIJNS4_23SM100_MMA_TF32_2x1SM_SSINS_10tfloat32_tESN_fLi128ELi256ELNS4_4UMMA5MajorE0ELSP_0ELNSO_7ScaleInE0ELSQ_0EEEEEENS4_6LayoutINS5_IJSC_SC_SC_EEENS5_IJNSA_ILi0EEESV_SV_EEEEENS5_IJNS4_10UnderscoreESY_SY_EEEEENS4_18SM100_TMA_2SM_LOADENS4_14ComposedLayoutINS4_7SwizzleILi3ELi4ELi3EEENS4_18smem_ptr_flag_bitsILi32EEENST_INS5_IJNSA_ILi8EEENSA_ILi32EEEEEENS5_IJS18_SC_EEEEEEEvNS4_8identityENS4_28SM100_TMA_2SM_LOAD_MULTICASTES1C_vS1D_EENS_8epilogue10collective18CollectiveEpilogueINS1G_23Sm100TmaWarpSpecializedILi4ELi2ELi16ELb1ELb0EEEJNS5_IJSH_SG_SH_EEENS5_IJNST_ISH_SC_EENST_INS5_IJNSA_ILi16EEENSA_ILi2EEEEEENS5_IJSC_SF_EEEEEEEEfSJ_fSJ_NS1G_6fusion15FusionCallbacksIS1K_NS1T_17LinearCombinationIffffLNS_15FloatRoundStyleE2EEES1L_S1S_JEEENS4_5SM1004TMEM4LOAD26SM100_TMEM_LOAD_32dp32b16xENS4_13SM90_TMA_LOADENS12_INS13_ILi2ELi4ELi3EEES16_NST_INS5_IJS17_S1N_EEENS5_IJS1N_SC_EEEEEEENS4_39AutoVectorizingCopyWithAssumedAlignmentILi128EEENS4_14SM90_TMA_STOREES28_S2A_S2A_EEEvvEEEEvNT_6ParamsE --------------------------
	.section	.text._ZN7cutlass13device_kernelINS_4gemm6kernel13GemmUniversalIN4cute5tupleIJiiiiEEENS1_10collective13CollectiveMmaINS1_35MainloopSm100TmaUmmaWarpSpecializedILi4ELi2ELi4ENS5_IJNS4_1CILi4EEENSA_ILi1EEESC_EEEEENS5_IJNSA_ILi128EEENSA_ILi256EEENSA_ILi64EEEEEEfNS5_IJlSC_lEEEfSJ_NS4_8TiledMMAINS4_8MMA_AtomIJNS4_23SM100_MMA_TF32_2x1SM_SSINS_10tfloat32_tESN_fLi128ELi256ELNS4_4UMMA5MajorE0ELSP_0ELNSO_7ScaleInE0ELSQ_0EEEEEENS4_6LayoutINS5_IJSC_SC_SC_EEENS5_IJNSA_ILi0EEESV_SV_EEEEENS5_IJNS4_10UnderscoreESY_SY_EEEEENS4_18SM100_TMA_2SM_LOADENS4_14ComposedLayoutINS4_7SwizzleILi3ELi4ELi3EEENS4_18smem_ptr_flag_bitsILi32EEENST_INS5_IJNSA_ILi8EEENSA_ILi32EEEEEENS5_IJS18_SC_EEEEEEEvNS4_8identityENS4_28SM100_TMA_2SM_LOAD_MULTICASTES1C_vS1D_EENS_8epilogue10collective18CollectiveEpilogueINS1G_23Sm100TmaWarpSpecializedILi4ELi2ELi16ELb1ELb0EEEJNS5_IJSH_SG_SH_EEENS5_IJNST_ISH_SC_EENST_INS5_IJNSA_ILi16EEENSA_ILi2EEEEEENS5_IJSC_SF_EEEEEEEEfSJ_fSJ_NS1G_6fusion15FusionCallbacksIS1K_NS1T_17LinearCombinationIffffLNS_15FloatRoundStyleE2EEES1L_S1S_JEEENS4_5SM1004TMEM4LOAD26SM100_TMEM_LOAD_32dp32b16xENS4_13SM90_TMA_LOADENS12_INS13_ILi2ELi4ELi3EEES16_NST_INS5_IJS17_S1N_EEENS5_IJS1N_SC_EEEEEEENS4_39AutoVectorizingCopyWithAssumedAlignmentILi128EEENS4_14SM90_TMA_STOREES28_S2A_S2A_EEEvvEEEEvNT_6ParamsE,"ax",@progbits
	.align	128
.text._ZN7cutlass13device_kernelINS_4gemm6kernel13GemmUniversalIN4cute5tupleIJiiiiEEENS1_10collective13CollectiveMmaINS1_35MainloopSm100TmaUmmaWarpSpecializedILi4ELi2ELi4ENS5_IJNS4_1CILi4EEENSA_ILi1EEESC_EEEEENS5_IJNSA_ILi128EEENSA_ILi256EEENSA_ILi64EEEEEEfNS5_IJlSC_lEEEfSJ_NS4_8TiledMMAINS4_8MMA_AtomIJNS4_23SM100_MMA_TF32_2x1SM_SSINS_10tfloat32_tESN_fLi128ELi256ELNS4_4UMMA5MajorE0ELSP_0ELNSO_7ScaleInE0ELSQ_0EEEEEENS4_6LayoutINS5_IJSC_SC_SC_EEENS5_IJNSA_ILi0EEESV_SV_EEEEENS5_IJNS4_10UnderscoreESY_SY_EEEEENS4_18SM100_TMA_2SM_LOADENS4_14ComposedLayoutINS4_7SwizzleILi3ELi4ELi3EEENS4_18smem_ptr_flag_bitsILi32EEENST_INS5_IJNSA_ILi8EEENSA_ILi32EEEEEENS5_IJS18_SC_EEEEEEEvNS4_8identityENS4_28SM100_TMA_2SM_LOAD_MULTICASTES1C_vS1D_EENS_8epilogue10collective18CollectiveEpilogueINS1G_23Sm100TmaWarpSpecializedILi4ELi2ELi16ELb1ELb0EEEJNS5_IJSH_SG_SH_EEENS5_IJNST_ISH_SC_EENST_INS5_IJNSA_ILi16EEENSA_ILi2EEEEEENS5_IJSC_SF_EEEEEEEEfSJ_fSJ_NS1G_6fusion15FusionCallbacksIS1K_NS1T_17LinearCombinationIffffLNS_15FloatRoundStyleE2EEES1L_S1S_JEEENS4_5SM1004TMEM4LOAD26SM100_TMEM_LOAD_32dp32b16xENS4_13SM90_TMA_LOADENS12_INS13_ILi2ELi4ELi3EEES16_NST_INS5_IJS17_S1N_EEENS5_IJS1N_SC_EEEEEEENS4_39AutoVectorizingCopyWithAssumedAlignmentILi128EEENS4_14SM90_TMA_STOREES28_S2A_S2A_EEEvvEEEEvNT_6ParamsE:
        .type           _ZN7cutlass13device_kernelINS_4gemm6kernel13GemmUniversalIN4cute5tupleIJiiiiEEENS1_10collective13CollectiveMmaINS1_35MainloopSm100TmaUmmaWarpSpecializedILi4ELi2ELi4ENS5_IJNS4_1CILi4EEENSA_ILi1EEESC_EEEEENS5_IJNSA_ILi128EEENSA_ILi256EEENSA_ILi64EEEEEEfNS5_IJlSC_lEEEfSJ_NS4_8TiledMMAINS4_8MMA_AtomIJNS4_23SM100_MMA_TF32_2x1SM_SSINS_10tfloat32_tESN_fLi128ELi256ELNS4_4UMMA5MajorE0ELSP_0ELNSO_7ScaleInE0ELSQ_0EEEEEENS4_6LayoutINS5_IJSC_SC_SC_EEENS5_IJNSA_ILi0EEESV_SV_EEEEENS5_IJNS4_10UnderscoreESY_SY_EEEEENS4_18SM100_TMA_2SM_LOADENS4_14ComposedLayoutINS4_7SwizzleILi3ELi4ELi3EEENS4_18smem_ptr_flag_bitsILi32EEENST_INS5_IJNSA_ILi8EEENSA_ILi32EEEEEENS5_IJS18_SC_EEEEEEEvNS4_8identityENS4_28SM100_TMA_2SM_LOAD_MULTICASTES1C_vS1D_EENS_8epilogue10collective18CollectiveEpilogueINS1G_23Sm100TmaWarpSpecializedILi4ELi2ELi16ELb1ELb0EEEJNS5_IJSH_SG_SH_EEENS5_IJNST_ISH_SC_EENST_INS5_IJNSA_ILi16EEENSA_ILi2EEEEEENS5_IJSC_SF_EEEEEEEEfSJ_fSJ_NS1G_6fusion15FusionCallbacksIS1K_NS1T_17LinearCombinationIffffLNS_15FloatRoundStyleE2EEES1L_S1S_JEEENS4_5SM1004TMEM4LOAD26SM100_TMEM_LOAD_32dp32b16xENS4_13SM90_TMA_LOADENS12_INS13_ILi2ELi4ELi3EEES16_NST_INS5_IJS17_S1N_EEENS5_IJS1N_SC_EEEEEEENS4_39AutoVectorizingCopyWithAssumedAlignmentILi128EEENS4_14SM90_TMA_STOREES28_S2A_S2A_EEEvvEEEEvNT_6ParamsE,@function
        .size           _ZN7cutlass13device_kernelINS_4gemm6kernel13GemmUniversalIN4cute5tupleIJiiiiEEENS1_10collective13CollectiveMmaINS1_35MainloopSm100TmaUmmaWarpSpecializedILi4ELi2ELi4ENS5_IJNS4_1CILi4EEENSA_ILi1EEESC_EEEEENS5_IJNSA_ILi128EEENSA_ILi256EEENSA_ILi64EEEEEEfNS5_IJlSC_lEEEfSJ_NS4_8TiledMMAINS4_8MMA_AtomIJNS4_23SM100_MMA_TF32_2x1SM_SSINS_10tfloat32_tESN_fLi128ELi256ELNS4_4UMMA5MajorE0ELSP_0ELNSO_7ScaleInE0ELSQ_0EEEEEENS4_6LayoutINS5_IJSC_SC_SC_EEENS5_IJNSA_ILi0EEESV_SV_EEEEENS5_IJNS4_10UnderscoreESY_SY_EEEEENS4_18SM100_TMA_2SM_LOADENS4_14ComposedLayoutINS4_7SwizzleILi3ELi4ELi3EEENS4_18smem_ptr_flag_bitsILi32EEENST_INS5_IJNSA_ILi8EEENSA_ILi32EEEEEENS5_IJS18_SC_EEEEEEEvNS4_8identityENS4_28SM100_TMA_2SM_LOAD_MULTICASTES1C_vS1D_EENS_8epilogue10collective18CollectiveEpilogueINS1G_23Sm100TmaWarpSpecializedILi4ELi2ELi16ELb1ELb0EEEJNS5_IJSH_SG_SH_EEENS5_IJNST_ISH_SC_EENST_INS5_IJNSA_ILi16EEENSA_ILi2EEEEEENS5_IJSC_SF_EEEEEEEEfSJ_fSJ_NS1G_6fusion15FusionCallbacksIS1K_NS1T_17LinearCombinationIffffLNS_15FloatRoundStyleE2EEES1L_S1S_JEEENS4_5SM1004TMEM4LOAD26SM100_TMEM_LOAD_32dp32b16xENS4_13SM90_TMA_LOADENS12_INS13_ILi2ELi4ELi3EEES16_NST_INS5_IJS17_S1N_EEENS5_IJS1N_SC_EEEEEEENS4_39AutoVectorizingCopyWithAssumedAlignmentILi128EEENS4_14SM90_TMA_STOREES28_S2A_S2A_EEEvvEEEEvNT_6ParamsE,(.L_x_243 - _ZN7cutlass13device_kernelINS_4gemm6kernel13GemmUniversalIN4cute5tupleIJiiiiEEENS1_10collective13CollectiveMmaINS1_35MainloopSm100TmaUmmaWarpSpecializedILi4ELi2ELi4ENS5_IJNS4_1CILi4EEENSA_ILi1EEESC_EEEEENS5_IJNSA_ILi128EEENSA_ILi256EEENSA_ILi64EEEEEEfNS5_IJlSC_lEEEfSJ_NS4_8TiledMMAINS4_8MMA_AtomIJNS4_23SM100_MMA_TF32_2x1SM_SSINS_10tfloat32_tESN_fLi128ELi256ELNS4_4UMMA5MajorE0ELSP_0ELNSO_7ScaleInE0ELSQ_0EEEEEENS4_6LayoutINS5_IJSC_SC_SC_EEENS5_IJNSA_ILi0EEESV_SV_EEEEENS5_IJNS4_10UnderscoreESY_SY_EEEEENS4_18SM100_TMA_2SM_LOADENS4_14ComposedLayoutINS4_7SwizzleILi3ELi4ELi3EEENS4_18smem_ptr_flag_bitsILi32EEENST_INS5_IJNSA_ILi8EEENSA_ILi32EEEEEENS5_IJS18_SC_EEEEEEEvNS4_8identityENS4_28SM100_TMA_2SM_LOAD_MULTICASTES1C_vS1D_EENS_8epilogue10collective18CollectiveEpilogueINS1G_23Sm100TmaWarpSpecializedILi4ELi2ELi16ELb1ELb0EEEJNS5_IJSH_SG_SH_EEENS5_IJNST_ISH_SC_EENST_INS5_IJNSA_ILi16EEENSA_ILi2EEEEEENS5_IJSC_SF_EEEEEEEEfSJ_fSJ_NS1G_6fusion15FusionCallbacksIS1K_NS1T_17LinearCombinationIffffLNS_15FloatRoundStyleE2EEES1L_S1S_JEEENS4_5SM1004TMEM4LOAD26SM100_TMEM_LOAD_32dp32b16xENS4_13SM90_TMA_LOADENS12_INS13_ILi2ELi4ELi3EEES16_NST_INS5_IJS17_S1N_EEENS5_IJS1N_SC_EEEEEEENS4_39AutoVectorizingCopyWithAssumedAlignmentILi128EEENS4_14SM90_TMA_STOREES28_S2A_S2A_EEEvvEEEEvNT_6ParamsE)
        .other          _ZN7cutlass13device_kernelINS_4gemm6kernel13GemmUniversalIN4cute5tupleIJiiiiEEENS1_10collective13CollectiveMmaINS1_35MainloopSm100TmaUmmaWarpSpecializedILi4ELi2ELi4ENS5_IJNS4_1CILi4EEENSA_ILi1EEESC_EEEEENS5_IJNSA_ILi128EEENSA_ILi256EEENSA_ILi64EEEEEEfNS5_IJlSC_lEEEfSJ_NS4_8TiledMMAINS4_8MMA_AtomIJNS4_23SM100_MMA_TF32_2x1SM_SSINS_10tfloat32_tESN_fLi128ELi256ELNS4_4UMMA5MajorE0ELSP_0ELNSO_7ScaleInE0ELSQ_0EEEEEENS4_6LayoutINS5_IJSC_SC_SC_EEENS5_IJNSA_ILi0EEESV_SV_EEEEENS5_IJNS4_10UnderscoreESY_SY_EEEEENS4_18SM100_TMA_2SM_LOADENS4_14ComposedLayoutINS4_7SwizzleILi3ELi4ELi3EEENS4_18smem_ptr_flag_bitsILi32EEENST_INS5_IJNSA_ILi8EEENSA_ILi32EEEEEENS5_IJS18_SC_EEEEEEEvNS4_8identityENS4_28SM100_TMA_2SM_LOAD_MULTICASTES1C_vS1D_EENS_8epilogue10collective18CollectiveEpilogueINS1G_23Sm100TmaWarpSpecializedILi4ELi2ELi16ELb1ELb0EEEJNS5_IJSH_SG_SH_EEENS5_IJNST_ISH_SC_EENST_INS5_IJNSA_ILi16EEENSA_ILi2EEEEEENS5_IJSC_SF_EEEEEEEEfSJ_fSJ_NS1G_6fusion15FusionCallbacksIS1K_NS1T_17LinearCombinationIffffLNS_15FloatRoundStyleE2EEES1L_S1S_JEEENS4_5SM1004TMEM4LOAD26SM100_TMEM_LOAD_32dp32b16xENS4_13SM90_TMA_LOADENS12_INS13_ILi2ELi4ELi3EEES16_NST_INS5_IJS17_S1N_EEENS5_IJS1N_SC_EEEEEEENS4_39AutoVectorizingCopyWithAssumedAlignmentILi128EEENS4_14SM90_TMA_STOREES28_S2A_S2A_EEEvvEEEEvNT_6ParamsE,@"STO_CUDA_ENTRY STV_DEFAULT"
_ZN7cutlass13device_kernelINS_4gemm6kernel13GemmUniversalIN4cute5tupleIJiiiiEEENS1_10collective13CollectiveMmaINS1_35MainloopSm100TmaUmmaWarpSpecializedILi4ELi2ELi4ENS5_IJNS4_1CILi4EEENSA_ILi1EEESC_EEEEENS5_IJNSA_ILi128EEENSA_ILi256EEENSA_ILi64EEEEEEfNS5_IJlSC_lEEEfSJ_NS4_8TiledMMAINS4_8MMA_AtomIJNS4_23SM100_MMA_TF32_2x1SM_SSINS_10tfloat32_tESN_fLi128ELi256ELNS4_4UMMA5MajorE0ELSP_0ELNSO_7ScaleInE0ELSQ_0EEEEEENS4_6LayoutINS5_IJSC_SC_SC_EEENS5_IJNSA_ILi0EEESV_SV_EEEEENS5_IJNS4_10UnderscoreESY_SY_EEEEENS4_18SM100_TMA_2SM_LOADENS4_14ComposedLayoutINS4_7SwizzleILi3ELi4ELi3EEENS4_18smem_ptr_flag_bitsILi32EEENST_INS5_IJNSA_ILi8EEENSA_ILi32EEEEEENS5_IJS18_SC_EEEEEEEvNS4_8identityENS4_28SM100_TMA_2SM_LOAD_MULTICASTES1C_vS1D_EENS_8epilogue10collective18CollectiveEpilogueINS1G_23Sm100TmaWarpSpecializedILi4ELi2ELi16ELb1ELb0EEEJNS5_IJSH_SG_SH_EEENS5_IJNST_ISH_SC_EENST_INS5_IJNSA_ILi16EEENSA_ILi2EEEEEENS5_IJSC_SF_EEEEEEEEfSJ_fSJ_NS1G_6fusion15FusionCallbacksIS1K_NS1T_17LinearCombinationIffffLNS_15FloatRoundStyleE2EEES1L_S1S_JEEENS4_5SM1004TMEM4LOAD26SM100_TMEM_LOAD_32dp32b16xENS4_13SM90_TMA_LOADENS12_INS13_ILi2ELi4ELi3EEES16_NST_INS5_IJS17_S1N_EEENS5_IJS1N_SC_EEEEEEENS4_39AutoVectorizingCopyWithAssumedAlignmentILi128EEENS4_14SM90_TMA_STOREES28_S2A_S2A_EEEvvEEEEvNT_6ParamsE:
[----:B------:R-:W1:Y:S01]  /*0000*/  LDC R1, c[0x0][0x37c] ;  /* 0x0000df00ff017b82 */ /* 0x000e620000000800 */
[----:B------:R-:W2:Y:S01]  /*0010*/  S2R R65, SR_TID.X ;  /* 0x0000000000417919 */ /* 0x000ea20000002100 */
[----:B------:R-:W3:Y:S06]  /*0020*/  LDCU.64 UR8, c[0x0][0x890] ;  /* 0x00011200ff0877ac */ /* 0x000eec0008000a00 */
[----:B------:R-:W4:Y:S01]  /*0030*/  S2UR UR53, SR_CgaCtaId ;  /* 0x00000000003579c3 */ /* 0x000f220000008800 */
[----:B------:R-:W-:Y:S02]  /*0040*/  PRMT R26, RZ, 0x7610, R26 ;  /* 0x00007610ff1a7816 */ /* 0x000fe4000000001a */
[----:B------:R-:W-:Y:S01]  /*0050*/  ELECT P1, URZ, PT ;  /* 0x0000000000ff782f */ /* 0x000fe20003820000 */
[----:B---3--:R-:W-:-:S04]  /*0060*/  UISETP.NE.U32.AND UP0, UPT, UR8, URZ, UPT ;  /* 0x000000ff0800728c */ /* 0x008fc8000bf05070 */
[----:B------:R-:W-:Y:S02]  /*0070*/  UISETP.NE.AND.EX UP0, UPT, UR9, URZ, UPT, UP0 ;  /* 0x000000ff0900728c */ /* 0x000fe4000bf05300 */
[----:B----4-:R-:W-:Y:S02]  /*0080*/  ULOP3.LUT UR68, UR53, 0x1, URZ, 0xc0, !UPT ;  /* 0x0000000135447892 */ /* 0x010fe4000f8ec0ff */
[----:B------:R-:W-:Y:S01]  /*0090*/  ULOP3.LUT UR69, UR53, 0x1, URZ, 0x3c, !UPT ;  /* 0x0000000135457892 */ /* 0x000fe2000f8e3cff */
[----:B--2---:R-:W-:-:S05]  /*00a0*/  SHF.R.U32.HI R52, RZ, 0x5, R65 ;  /* 0x00000005ff347819 */ /* 0x004fca0000011641 */
[----:B------:R-:W2:Y:S02]  /*00b0*/  SHFL.IDX PT, R0, R52, RZ, 0x1f ;  /* 0x00001fff34007589 */ /* 0x000ea400000e0000 */
[----:B--2---:R-:W-:Y:S01]  /*00c0*/  R2UR UR20, R0 ;  /* 0x00000000001472ca */ /* 0x004fe200000e0000 */
[----:B-1----:R-:W-:-:S14]  /*00d0*/  BRA.U UP0, `(.L_x_0) ;  /* 0x0000000100307547 */ /* 0x002fdc000b800000 */
[----:B------:R-:W1:Y:S02]  /*00e0*/  LDCU.64 UR4, c[0x0][0x888] ;  /* 0x00011100ff0477ac */ /* 0x000e640008000a00 */
[----:B-1----:R-:W-:-:S04]  /*00f0*/  UISETP.NE.U32.AND UP0, UPT, UR4, URZ, UPT ;  /* 0x000000ff0400728c */ /* 0x002fc8000bf05070 */
[----:B------:R-:W-:-:S09]  /*0100*/  UISETP.NE.AND.EX UP0, UPT, UR5, URZ, UPT, UP0 ;  /* 0x000000ff0500728c */ /* 0x000fd2000bf05300 */
[----:B------:R-:W-:Y:S05]  /*0110*/  BRA.U !UP0, `(.L_x_1) ;  /* 0x0000000108147547 */ /* 0x000fea000b800000 */
[----:B------:R-:W1:Y:S01]  /*0120*/  LDC.64 R2, c[0x0][0x888] ;  /* 0x00022200ff027b82 */ /* 0x000e620000000a00 */
[----:B------:R-:W1:Y:S02]  /*0130*/  LDCU.64 UR4, c[0x0][0x358] ;  /* 0x00006b00ff0477ac */ /* 0x000e640008000a00 */
[----:B-1----:R1:W5:Y:S01]  /*0140*/  LDG.E R27, desc[UR4][R2.64] ;  /* 0x00000004021b7981 */ /* 0x002362000c1e1900 */
[----:B------:R-:W-:Y:S01]  /*0150*/  HFMA2 R26, -RZ, RZ, 0, 5.9604644775390625e-08 ;  /* 0x00000001ff1a7431 */ /* 0x000fe200000001ff */
[----:B------:R-:W-:Y:S05]  /*0160*/  BRA `(.L_x_0) ;  /* 0x00000000000c7947 */ /* 0x000fea0003800000 */
.L_x_1:
[----:B------:R-:W1:Y:S01]  /*0170*/  LDCU UR4, c[0x0][0x880] ;  /* 0x00011000ff0477ac */ /* 0x000e620008000800 */
[----:B------:R-:W-:Y:S01]  /*0180*/  HFMA2 R26, -RZ, RZ, 0, 5.9604644775390625e-08 ;  /* 0x00000001ff1a7431 */ /* 0x000fe200000001ff */
[----:B-1----:R-:W-:-:S07]  /*0190*/  MOV R27, UR4 ;  /* 0x00000004001b7c02 */ /* 0x002fce0008000f00 */
.L_x_0:
[----:B------:R-:W2:Y:S02]  /*01a0*/  LDCU.64 UR4, c[0x0][0x8b0] ;  /* 0x00011600ff0477ac */ /* 0x000ea40008000a00 */
[----:B--2---:R-:W-:-:S04]  /*01b0*/  UISETP.NE.U32.AND UP0, UPT, UR4, URZ, UPT ;  /* 0x000000ff0400728c */ /* 0x004fc8000bf05070 */
[----:B------:R-:W-:-:S09]  /*01c0*/  UISETP.NE.AND.EX UP0, UPT, UR5, URZ, UPT, UP0 ;  /* 0x000000ff0500728c */ /* 0x000fd2000bf05300 */
[----:B------:R-:W-:Y:S05]  /*01d0*/  BRA.U UP0, `(.L_x_2) ;  /* 0x0000000100287547 */ /* 0x000fea000b800000 */
[----:B------:R-:W2:Y:S02]  /*01e0*/  LDCU.64 UR4, c[0x0][0x8a8] ;  /* 0x00011500ff0477ac */ /* 0x000ea40008000a00 */
[----:B--2---:R-:W-:-:S04]  /*01f0*/  UISETP.NE.U32.AND UP0, UPT, UR4, URZ, UPT ;  /* 0x000000ff0400728c */ /* 0x004fc8000bf05070 */
[----:B------:R-:W-:-:S09]  /*0200*/  UISETP.NE.AND.EX UP0, UPT, UR5, URZ, UPT, UP0 ;  /* 0x000000ff0500728c */ /* 0x000fd2000bf05300 */
[----:B------:R-:W-:Y:S05]  /*0210*/  BRA.U !UP0, `(.L_x_3) ;  /* 0x0000000108107547 */ /* 0x000fea000b800000 */
[----:B------:R-:W2:Y:S01]  /*0220*/  LDC.64 R24, c[0x0][0x8a8] ;  /* 0x00022a00ff187b82 */ /* 0x000ea20000000a00 */
[----:B------:R-:W2:Y:S02]  /*0230*/  LDCU.64 UR4, c[0x0][0x358] ;  /* 0x00006b00ff0477ac */ /* 0x000ea40008000a00 */
[----:B--2---:R2:W5:Y:S01]  /*0240*/  LDG.E R24, desc[UR4][R24.64] ;  /* 0x0000000418187981 */ /* 0x004562000c1e1900 */
[----:B------:R-:W-:Y:S05]  /*0250*/  BRA `(.L_x_2) ;  /* 0x0000000000087947 */ /* 0x000fea0003800000 */
.L_x_3:
[----:B------:R-:W2:Y:S02]  /*0260*/  LDCU UR4, c[0x0][0x8a0] ;  /* 0x00011400ff0477ac */ /* 0x000ea40008000800 */
[----:B--2---:R-:W-:Y:S02]  /*0270*/  MOV R24, UR4 ;  /* 0x0000000400187c02 */ /* 0x004fe40008000f00 */
.L_x_2:
[----:B------:R-:W-:Y:S01]  /*0280*/  IMAD.U32 R0, RZ, RZ, UR20 ;  /* 0x00000014ff007e24 */ /* 0x000fe2000f8e00ff */
[----:B------:R-:W-:Y:S04]  /*0290*/  BSSY.RECONVERGENT B0, `(.L_x_4) ;  /* 0x000000c000007945 */ /* 0x000fe80003800200 */
[C---:B------:R-:W-:Y:S02]  /*02a0*/  ISETP.NE.OR P2, PT, R0.reuse, 0x1, !P1 ;  /* 0x000000010000780c */ /* 0x040fe40004f45670 */
[----:B------:R-:W-:-:S11]  /*02b0*/  ISETP.NE.OR P0, PT, R0, 0x3, !P1 ;  /* 0x000000030000780c */ /* 0x000fd60004f05670 */
[----:B------:R-:W-:Y:S05]  /*02c0*/  @P2 BRA `(.L_x_5) ;  /* 0x0000000000202947 */ /* 0x000fea0003800000 */
[----:B------:R-:W3:Y:S02]  /*02d0*/  LDCU.64 UR4, c[0x0][0x348] ;  /* 0x00006900ff0477ac */ /* 0x000ee40008000a00 */
[----:B---3--:R-:W-:Y:S02]  /*02e0*/  UIADD3 UR6, UP1, UPT, UR4, 0x80, URZ ;  /* 0x0000008004067890 */ /* 0x008fe4000ff3e0ff */
[----:B------:R-:W-:Y:S02]  /*02f0*/  UIADD3 UR4, UP0, UPT, UR4, 0x180, URZ ;  /* 0x0000018004047890 */ /* 0x000fe4000ff1e0ff */
[----:B------:R-:W-:Y:S02]  /*0300*/  UIADD3.X UR7, UPT, UPT, URZ, UR5, URZ, UP1, !UPT ;  /* 0x00000005ff077290 */ /* 0x000fe40008ffe4ff */
[----:B------:R-:W-:-:S07]  /*0310*/  UIADD3.X UR5, UPT, UPT, URZ, UR5, URZ, UP0, !UPT ;  /* 0x00000005ff057290 */ /* 0x000fce00087fe4ff */
[----:B------:R3:W-:Y:S02]  /*0320*/  UTMACCTL.PF [UR6] ;  /* 0x00000000060079b9 */ /* 0x0007e40008040000 */
[----:B------:R3:W-:Y:S02]  /*0330*/  UTMACCTL.PF [UR4] ;  /* 0x00000000040079b9 */ /* 0x0007e40008040000 */
[----:B---3--:R-:W-:Y:S01]  /*0340*/  NOP ;  /* 0x0000000000007918 */ /* 0x008fe20000000000 */
.L_x_5:
[----:B------:R-:W-:Y:S05]  /*0350*/  BSYNC.RECONVERGENT B0 ;  /* 0x0000000000007941 */ /* 0x000fea0003800200 */
.L_x_4:
[----:B------:R-:W-:Y:S04]  /*0360*/  BSSY.RECONVERGENT B0, `(.L_x_6) ;  /* 0x000000a000007945 */ /* 0x000fe80003800200 */
        /* <DEDUP_REMOVED lines=9> */
.L_x_7:
[----:B------:R-:W-:Y:S05]  /*0400*/  BSYNC.RECONVERGENT B0 ;  /* 0x0000000000007941 */ /* 0x000fea0003800200 */
.L_x_6:
[----:B------:R-:W3:Y:S01]  /*0410*/  LDCU.64 UR4, c[0x0][0x888] ;  /* 0x00011100ff0477ac */ /* 0x000ee20008000a00 */
[----:B------:R-:W-:Y:S02]  /*0420*/  UISETP.EQ.U32.AND UP1, UPT, UR8, URZ, UPT ;  /* 0x000000ff0800728c */ /* 0x000fe4000bf22070 */
[----:B------:R-:W-:Y:S02]  /*0430*/  UPLOP3.LUT UP4, UPT, UPT, UPT, UPT, 0x80, 0x8 ;  /* 0x000000000008789c */ /* 0x000fe40003f8f070 */
[----:B---3--:R-:W-:-:S04]  /*0440*/  UISETP.NE.U32.AND UP0, UPT, UR4, URZ, UPT ;  /* 0x000000ff0400728c */ /* 0x008fc8000bf05070 */
[----:B------:R-:W-:-:S04]  /*0450*/  UISETP.NE.AND.EX UP2, UPT, UR5, URZ, UPT, UP0 ;  /* 0x000000ff0500728c */ /* 0x000fc8000bf45300 */
[----:B------:R-:W-:-:S04]  /*0460*/  UISETP.EQ.OR.EX UP3, UPT, UR9, URZ, !UP2, UP1 ;  /* 0x000000ff0900728c */ /* 0x000fc8000d762710 */
[----:B------:R-:W-:-:S06]  /*0470*/  UP2UR UR4, UPR, URZ, 0x8 ;  /* 0x00000008ff047883 */ /* 0x000fcc0008000000 */
[----:B------:R-:W-:Y:S01]  /*0480*/  MOV R55, UR4 ;  /* 0x0000000400377c02 */ /* 0x000fe20008000f00 */
[----:B------:R-:W-:Y:S06]  /*0490*/  BRA.U !UP3, `(.L_x_8) ;  /* 0x000000010b207547 */ /* 0x000fec000b800000 */
[----:B------:R-:W-:Y:S01]  /*04a0*/  UISETP.NE.U32.AND UP1, UPT, UR8, URZ, UPT ;  /* 0x000000ff0800728c */ /* 0x000fe2000bf25070 */
[----:B-----5:R-:W-:Y:S01]  /*04b0*/  FSETP.NEU.AND P0, PT, R27, RZ, PT ;  /* 0x000000ff1b00720b */ /* 0x020fe20003f0d000 */
[----:B------:R-:W-:Y:S02]  /*04c0*/  USEL UR4, URZ, 0xffffffff, UP2 ;  /* 0xffffffffff047887 */ /* 0x000fe40009000000 */
[----:B------:R-:W-:-:S10]  /*04d0*/  UISETP.NE.AND.EX UP1, UPT, UR9, URZ, UPT, UP1 ;  /* 0x000000ff0900728c */ /* 0x000fd4000bf25310 */
[----:B------:R-:W-:Y:S01]  /*04e0*/  VOTEU.ANY UP0, P0 ;  /* 0x0000000000ff7886 */ /* 0x000fe20000000100 */
[----:B------:R-:W-:-:S04]  /*04f0*/  @!UP1 USEL UR4, URZ, 0xffffffff, UP0 ;  /* 0xffffffffff049887 */ /* 0x000fc80008000000 */
[----:B------:R-:W-:-:S04]  /*0500*/  ULOP3.LUT UR4, UR4, 0x1, URZ, 0xc0, !UPT ;  /* 0x0000000104047892 */ /* 0x000fc8000f8ec0ff */
[----:B------:R-:W-:-:S11]  /*0510*/  UISETP.NE.U32.AND UP4, UPT, UR4, 0x1, UPT ;  /* 0x000000010400788c */ /* 0x000fd6000bf85070 */
.L_x_8:
[----:B------:R-:W3:Y:S01]  /*0520*/  SHFL.IDX PT, R0, R52, RZ, 0x1f ;  /* 0x00001fff34007589 */ /* 0x000ee200000e0000 */
[----:B------:R-:W-:-:S04]  /*0530*/  UISETP.NE.AND UP0, UPT, UR20, 0x2, UPT ;  /* 0x000000021400788c */ /* 0x000fc8000bf05270 */
[----:B------:R-:W-:Y:S02]  /*0540*/  UISETP.EQ.AND UP1, UPT, UR68, URZ, !UP0 ;  /* 0x000000ff4400728c */ /* 0x000fe4000c722270 */
[----:B------:R-:W-:-:S04]  /*0550*/  USEL UR54, URZ, 0x1, UP0 ;  /* 0x00000001ff367887 */ /* 0x000fc80008000000 */
[----:B------:R-:W-:Y:S02]  /*0560*/  PLOP3.LUT P3, PT, P1, PT, UP1, 0x80, 0x8 ;  /* 0x000000000008781c */ /* 0x000fe40000f6f018 */
[----:B---3--:R-:W-:-:S13]  /*0570*/  ISETP.NE.AND P0, PT, R0, RZ, PT ;  /* 0x000000ff0000720c */ /* 0x008fda0003f05270 */
[----:B------:R-:W-:Y:S05]  /*0580*/  @P0 BRA `(.L_x_9) ;  /* 0x0000000000540947 */ /* 0x000fea0003800000 */
[----:B------:R-:W-:Y:S01]  /*0590*/  UMOV UR4, 0x400 ;  /* 0x0000040000047882 */ /* 0x000fe20000000000 */
[----:B------:R-:W-:Y:S01]  /*05a0*/  UMOV UR8, 0x1 ;  /* 0x0000000100087882 */ /* 0x000fe20000000000 */
[----:B------:R-:W-:Y:S01]  /*05b0*/  UMOV UR6, 0x2 ;  /* 0x0000000200067882 */ /* 0x000fe20000000000 */
[----:B------:R-:W-:Y:S02]  /*05c0*/  ULEA UR4, UR53, UR4, 0x18 ;  /* 0x0000000435047291 */ /* 0x000fe4000f8ec0ff */
[----:B------:R-:W-:-:S04]  /*05d0*/  UIADD3 UR8, UPT, UPT, -UR8, 0x100000, URZ ;  /* 0x0010000008087890 */ /* 0x000fc8000fffe1ff */
[----:B------:R-:W-:Y:S02]  /*05e0*/  USHF.L.U32 UR9, UR8, 0xb, URZ ;  /* 0x0000000b08097899 */ /* 0x000fe400080006ff */
[----:B------:R-:W-:Y:S02]  /*05f0*/  USHF.L.U32 UR8, UR8, 0x1, URZ ;  /* 0x0000000108087899 */ /* 0x000fe400080006ff */
[----:B------:R-:W-:-:S04]  /*0600*/  UIADD3 UR6, UPT, UPT, -UR6, 0x100000, URZ ;  /* 0x0010000006067890 */ /* 0x000fc8000fffe1ff */
[----:B------:R-:W-:Y:S02]  /*0610*/  USHF.L.U32 UR7, UR6, 0xb, URZ ;  /* 0x0000000b06077899 */ /* 0x000fe400080006ff */
[----:B------:R-:W-:Y:S01]  /*0620*/  USHF.L.U32 UR6, UR6, 0x1, URZ ;  /* 0x0000000106067899 */ /* 0x000fe200080006ff */
[----:B------:R-:W-:Y:S01]  /*0630*/  ELECT P0, URZ, PT ;  /* 0x0000000000ff782f */ /* 0x000fe20003800000 */
[----:B------:R-:W3:Y:S02]  /*0640*/  FENCE.VIEW.ASYNC.S ;  /* 0x00000000000073c6 */ /* 0x000ee40000000000 */
[----:B---3--:R3:W4:Y:S08]  /*0650*/  SYNCS.EXCH.64 URZ, [UR4], UR8 ;  /* 0x0000000804ff75b2 */ /* 0x0087300008000100 */
[----:B------:R3:W1:Y:S01]  /*0660*/  SYNCS.EXCH.64 URZ, [UR4+0x20], UR6 ;  /* 0x0000200604ff75b2 */ /* 0x0006620008000100 */
[----:B------:R3:W1:Y:S01]  /*0670*/  SYNCS.EXCH.64 URZ, [UR4+0x8], UR8 ;  /* 0x0000080804ff75b2 */ /* 0x0006620008000100 */
[----:B------:R3:W1:Y:S01]  /*0680*/  SYNCS.EXCH.64 URZ, [UR4+0x28], UR6 ;  /* 0x0000280604ff75b2 */ /* 0x0006620008000100 */
[----:B------:R3:W1:Y:S01]  /*0690*/  SYNCS.EXCH.64 URZ, [UR4+0x10], UR8 ;  /* 0x0000100804ff75b2 */ /* 0x0006620008000100 */
[----:B------:R3:W1:Y:S01]  /*06a0*/  SYNCS.EXCH.64 URZ, [UR4+0x30], UR6 ;  /* 0x0000300604ff75b2 */ /* 0x0006620008000100 */
[----:B------:R3:W1:Y:S01]  /*06b0*/  SYNCS.EXCH.64 URZ, [UR4+0x18], UR8 ;  /* 0x0000180804ff75b2 */ /* 0x0006620008000100 */
[----:B------:R3:W1:Y:S01]  /*06c0*/  SYNCS.EXCH.64 URZ, [UR4+0x38], UR6 ;  /* 0x0000380604ff75b2 */ /* 0x0006620008000100 */
[----:B------:R-:W-:Y:S01]  /*06d0*/  NOP ;  /* 0x0000000000007918 */ /* 0x000fe20000000000 */
.L_x_9:
[----:B------:R-:W2:Y:S01]  /*06e0*/  SHFL.IDX PT, R0, R52, RZ, 0x1f ;  /* 0x00001fff34007589 */ /* 0x000ea200000e0000 */
[----:B------:R-:W-:Y:S01]  /*06f0*/  NOP ;  /* 0x0000000000007918 */ /* 0x000fe20000000000 */
[----:B--2---:R-:W-:-:S13]  /*0700*/  ISETP.NE.AND P0, PT, R0, 0x1, PT ;  /* 0x000000010000780c */ /* 0x004fda0003f05270 */
[----:B------:R-:W-:Y:S05]  /*0710*/  @P0 BRA `(.L_x_10) ;  /* 0x0000000000540947 */ /* 0x000fea0003800000 */
[----:B---3--:R-:W-:Y:S01]  /*0720*/  UMOV UR4, 0x400 ;  /* 0x0000040000047882 */ /* 0x008fe20000000000 */
        /* <DEDUP_REMOVED lines=10> */
[----:B------:R-:W2:Y:S02]  /*07d0*/  FENCE.VIEW.ASYNC.S ;  /* 0x00000000000073c6 */ /* 0x000ea40000000000 */
[----:B--2---:R2:W3:Y:S08]  /*07e0*/  SYNCS.EXCH.64 URZ, [UR4+0x40], UR8 ;  /* 0x0000400804ff75b2 */ /* 0x0044f00008000100 */
        /* <DEDUP_REMOVED lines=8> */
.L_x_10:
[----:B------:R-:W4:Y:S01]  /*0870*/  SHFL.IDX PT, R0, R52, RZ, 0x1f ;  /* 0x00001fff34007589 */ /* 0x000f2200000e0000 */
[----:B------:R-:W-:Y:S01]  /*0880*/  NOP ;  /* 0x0000000000007918 */ /* 0x000fe20000000000 */
[----:B----4-:R-:W-:-:S13]  /*0890*/  ISETP.NE.AND P0, PT, R0, 0x3, PT ;  /* 0x000000030000780c */ /* 0x010fda0003f05270 */
[----:B------:R-:W-:Y:S05]  /*08a0*/  @P0 BRA `(.L_x_11) ;  /* 0x00000000002c0947 */ /* 0x000fea0003800000 */
[----:B--23--:R-:W-:Y:S01]  /*08b0*/  UMOV UR6, 0x400 ;  /* 0x0000040000067882 */ /* 0x00cfe20000000000 */
[----:B------:R-:W-:Y:S01]  /*08c0*/  UMOV UR4, 0x20 ;  /* 0x0000002000047882 */ /* 0x000fe20000000000 */
[----:B------:R-:W-:Y:S02]  /*08d0*/  ULEA UR6, UR53, UR6, 0x18 ;  /* 0x0000000635067291 */ /* 0x000fe4000f8ec0ff */
[----:B------:R-:W-:-:S04]  /*08e0*/  UIADD3 UR4, UPT, UPT, -UR4, 0x100000, URZ ;  /* 0x0010000004047890 */ /* 0x000fc8000fffe1ff */
[----:B------:R-:W-:Y:S02]  /*08f0*/  USHF.L.U32 UR5, UR4, 0xb, URZ ;  /* 0x0000000b04057899 */ /* 0x000fe400080006ff */
[----:B------:R-:W-:Y:S01]  /*0900*/  USHF.L.U32 UR4, UR4, 0x1, URZ ;  /* 0x0000000104047899 */ /* 0x000fe200080006ff */
[----:B------:R-:W-:Y:S01]  /*0910*/  ELECT P0, URZ, PT ;  /* 0x0000000000ff782f */ /* 0x000fe20003800000 */
[----:B------:R-:W2:Y:S10]  /*0920*/  FENCE.VIEW.ASYNC.S ;  /* 0x00000000000073c6 */ /* 0x000eb40000000000 */
[----:B--2---:R4:W2:Y:S01]  /*0930*/  SYNCS.EXCH.64 URZ, [UR6+0x80], UR4 ;  /* 0x0000800406ff75b2 */ /* 0x0048a20008000100 */
[----:B------:R4:W3:Y:S02]  /*0940*/  SYNCS.EXCH.64 URZ, [UR6+0x88], UR4 ;  /* 0x0000880406ff75b2 */ /* 0x0008e40008000100 */
[----:B----4-:R-:W-:Y:S01]  /*0950*/  NOP ;  /* 0x0000000000007918 */ /* 0x010fe20000000000 */
.L_x_11:
[----:B------:R-:W4:Y:S01]  /*0960*/  SHFL.IDX PT, R0, R52, RZ, 0x1f ;  /* 0x00001fff34007589 */ /* 0x000f2200000e0000 */
[----:B------:R-:W-:Y:S01]  /*0970*/  NOP ;  /* 0x0000000000007918 */ /* 0x000fe20000000000 */
[----:B----4-:R-:W-:-:S13]  /*0980*/  ISETP.NE.AND P0, PT, R0, 0x4, PT ;  /* 0x000000040000780c */ /* 0x010fda0003f05270 */
[----:B------:R-:W-:Y:S05]  /*0990*/  @P0 BRA `(.L_x_12) ;  /* 0x0000000000480947 */ /* 0x000fea0003800000 */
[----:B--23--:R-:W-:Y:S01]  /*09a0*/  UMOV UR4, 0x3a0 ;  /* 0x000003a000047882 */ /* 0x00cfe20000000000 */
[----:B------:R-:W-:Y:S01]  /*09b0*/  UMOV UR6, 0x400 ;  /* 0x0000040000067882 */ /* 0x000fe20000000000 */
[----:B------:R-:W-:Y:S01]  /*09c0*/  USEL UR4, UR4, 0x320, UP4 ;  /* 0x0000032004047887 */ /* 0x000fe2000a000000 */
        /* <DEDUP_REMOVED lines=10> */
[----:B--2---:R4:W2:Y:S08]  /*0a70*/  SYNCS.EXCH.64 URZ, [UR6+0x90], UR8 ;  /* 0x0000900806ff75b2 */ /* 0x0048b00008000100 */
[----:B------:R4:W3:Y:S01]  /*0a80*/  SYNCS.EXCH.64 URZ, [UR6+0xa0], UR4 ;  /* 0x0000a00406ff75b2 */ /* 0x0008e20008000100 */
[----:B------:R4:W1:Y:S01]  /*0a90*/  SYNCS.EXCH.64 URZ, [UR6+0x98], UR8 ;  /* 0x0000980806ff75b2 */ /* 0x0008620008000100 */
[----:B------:R4:W1:Y:S02]  /*0aa0*/  SYNCS.EXCH.64 URZ, [UR6+0xa8], UR4 ;  /* 0x0000a80406ff75b2 */ /* 0x0008640008000100 */
[----:B----4-:R-:W-:Y:S01]  /*0ab0*/  NOP ;  /* 0x0000000000007918 */ /* 0x010fe20000000000 */
.L_x_12:
[----:B------:R-:W4:Y:S01]  /*0ac0*/  SHFL.IDX PT, R0, R52, RZ, 0x1f ;  /* 0x00001fff34007589 */ /* 0x000f2200000e0000 */
[----:B------:R-:W-:Y:S01]  /*0ad0*/  NOP ;  /* 0x0000000000007918 */ /* 0x000fe20000000000 */
[----:B----4-:R-:W-:-:S13]  /*0ae0*/  ISETP.NE.AND P0, PT, R0, 0x5, PT ;  /* 0x000000050000780c */ /* 0x010fda0003f05270 */
[----:B------:R-:W-:Y:S05]  /*0af0*/  @P0 BRA `(.L_x_13) ;  /* 0x0000000000540947 */ /* 0x000fea0003800000 */
[----:B--23--:R-:W-:Y:S01]  /*0b00*/  UMOV UR4, 0x400 ;  /* 0x0000040000047882 */ /* 0x00cfe20000000000 */
        /* <DEDUP_REMOVED lines=14> */
[----:B------:R4:W1:Y:S01]  /*0bf0*/  SYNCS.EXCH.64 URZ, [UR4+0xd8], UR8 ;  /* 0x0000d80804ff75b2 */ /* 0x0008620008000100 */
[----:B------:R4:W1:Y:S01]  /*0c00*/  SYNCS.EXCH.64 URZ, [UR4+0xc0], UR6 ;  /* 0x0000c00604ff75b2 */ /* 0x0008620008000100 */
[----:B------:R4:W1:Y:S01]  /*0c10*/  SYNCS.EXCH.64 URZ, [UR4+0xe0], UR8 ;  /* 0x0000e00804ff75b2 */ /* 0x0008620008000100 */
[----:B------:R4:W1:Y:S01]  /*0c20*/  SYNCS.EXCH.64 URZ, [UR4+0xc8], UR6 ;  /* 0x0000c80604ff75b2 */ /* 0x0008620008000100 */
[----:B------:R4:W1:Y:S02]  /*0c30*/  SYNCS.EXCH.64 URZ, [UR4+0xe8], UR8 ;  /* 0x0000e80804ff75b2 */ /* 0x0008640008000100 */
[----:B----4-:R-:W-:Y:S01]  /*0c40*/  NOP ;  /* 0x0000000000007918 */ /* 0x010fe20000000000 */
.L_x_13:
[----:B------:R-:W4:Y:S01]  /*0c50*/  SHFL.IDX PT, R0, R52, RZ, 0x1f ;  /* 0x00001fff34007589 */ /* 0x000f2200000e0000 */
[----:B------:R-:W-:Y:S01]  /*0c60*/  ISETP.NE.OR P1, PT, RZ, UR20, !P1 ;  /* 0x00000014ff007c0c */ /* 0x000fe2000cf25670 */
        /* <DEDUP_REMOVED lines=12> */
[----:B------:R4:W3:Y:S01]  /*0d30*/  SYNCS.EXCH.64 URZ, [UR4+0x100], UR6 ;  /* 0x0001000604ff75b2 */ /* 0x0008e20008000100 */
[----:B------:R4:W1:Y:S01]  /*0d40*/  SYNCS.EXCH.64 URZ, [UR4+0xf8], UR6 ;  /* 0x0000f80604ff75b2 */ /* 0x0008620008000100 */
[----:B------:R4:W1:Y:S02]  /*0d50*/  SYNCS.EXCH.64 URZ, [UR4+0x108], UR6 ;  /* 0x0001080604ff75b2 */ /* 0x0008640008000100 */
[----:B----4-:R-:W-:Y:S01]  /*0d60*/  NOP ;  /* 0x0000000000007918 */ /* 0x010fe20000000000 */
.L_x_14:
[----:B------:R-:W-:Y:S01]  /*0d70*/  VOTEU.ALL UP0, P1 ;  /* 0x0000000000ff7886 */ /* 0x000fe20000800000 */
[----:B--23--:R-:W-:Y:S01]  /*0d80*/  UMOV UR4, 0x20 ;  /* 0x0000002000047882 */ /* 0x00cfe20000000000 */
[----:B------:R-:W2:Y:S01]  /*0d90*/  LDCU UR7, c[0x0][0x36c] ;  /* 0x00006d80ff0777ac */ /* 0x000ea20008000800 */
[----:B------:R-:W-:Y:S01]  /*0da0*/  NOP ;  /* 0x0000000000007918 */ /* 0x000fe20000000000 */
[----:B-1----:R-:W-:Y:S01]  /*0db0*/  LOP3.LUT R3, R65, 0x1f, RZ, 0xc0, !PT ;  /* 0x0000001f41037812 */ /* 0x002fe200078ec0ff */
[----:B------:R-:W-:Y:S01]  /*0dc0*/  @!UP0 UMOV UR6, 0x400 ;  /* 0x0000040000068882 */ /* 0x000fe20000000000 */
[----:B------:R-:W-:-:S04]  /*0dd0*/  @!UP0 UIADD3 UR4, UPT, UPT, -UR4, 0x100000, URZ ;  /* 0x0010000004048890 */ /* 0x000fc8000fffe1ff */
[----:B------:R-:W-:Y:S02]  /*0de0*/  @!UP0 USHF.L.U32 UR5, UR4, 0xb, URZ ;  /* 0x0000000b04058899 */ /* 0x000fe400080006ff */
[----:B------:R-:W-:Y:S02]  /*0df0*/  @!UP0 USHF.L.U32 UR4, UR4, 0x1, URZ ;  /* 0x0000000104048899 */ /* 0x000fe400080006ff */
[----:B------:R-:W-:Y:S01]  /*0e00*/  @!UP0 ULEA UR6, UR53, UR6, 0x18 ;  /* 0x0000000635068291 */ /* 0x000fe2000f8ec0ff */
[----:B------:R-:W-:Y:S01]  /*0e10*/  VOTEU.ALL UP0, P1 ;  /* 0x0000000000ff7886 */ /* 0x000fe20000800000 */
[----:B------:R-:W-:Y:S02]  /*0e20*/  UISETP.NE.AND UP5, UPT, UR20, URZ, UPT ;  /* 0x000000ff1400728c */ /* 0x000fe4000bfa5270 */
[----:B--2---:R-:W-:Y:S01]  /*0e30*/  UISETP.EQ.U32.AND UP6, UPT, UR7, 0x1, UPT ;  /* 0x000000010700788c */ /* 0x004fe2000bfc2070 */
[----:B------:R-:W1:Y:S07]  /*0e40*/  FENCE.VIEW.ASYNC.S ;  /* 0x00000000000073c6 */ /* 0x000e6e0000000000 */
[----:B-1----:R1:W2:Y:S01]  /*0e50*/  @!UP0 SYNCS.EXCH.64 URZ, [UR6+0x110], UR4 ;  /* 0x0001100406ff85b2 */ /* 0x0022a20008000100 */
[----:B------:R-:W-:Y:S05]  /*0e60*/  BRA.U !UP6, `(.L_x_15) ;  /* 0x000000010e087547 */ /* 0x000fea000b800000 */
[----:B--2---:R-:W-:Y:S01]  /*0e70*/  UCGABAR_ARV ;  /* 0x00000000000079c7 */ /* 0x004fe20008000000 */
[----:B------:R-:W-:Y:S05]  /*0e80*/  BRA `(.L_x_16) ;  /* 0x0000000000047947 */ /* 0x000fea0003800000 */
.L_x_15:
[----:B--2---:R-:W-:Y:S01]  /*0e90*/  NOP ;  /* 0x0000000000007918 */ /* 0x004fe20000000000 */
.L_x_16:
[----:B------:R-:W2:Y:S01]  /*0ea0*/  S2UR UR22, SR_CTAID.X ;  /* 0x00000000001679c3 */ /* 0x000ea20000002500 */
[----:B------:R-:W-:-:S05]  /*0eb0*/  CS2R.32 R54, SR_CgaSize ;  /* 0x0000000000367805 */ /* 0x000fca0000008a00 */
[----:B------:R-:W-:-:S05]  /*0ec0*/  IMAD R54, R54, -0xa0, RZ ;  /* 0xffffff6036367824 */ /* 0x000fca00078e02ff */
[----:B-1----:R-:W-:-:S14]  /*0ed0*/  R2UR UR5, R54 ;  /* 0x00000000360572ca */ /* 0x002fdc00000e0000 */
[----:B------:R-:W1:Y:S01]  /*0ee0*/  LDCU UR5, c[0x0][UR5+0x2b0] ;  /* 0x00005600050577ac */ /* 0x000e620008000800 */
[----:B------:R-:W-:-:S05]  /*0ef0*/  CS2R.32 R54, SR_CgaSize ;  /* 0x0000000000367805 */ /* 0x000fca0000008a00 */
[----:B------:R-:W-:-:S05]  /*0f00*/  IMAD R54, R54, -0xa0, RZ ;  /* 0xffffff6036367824 */ /* 0x000fca00078e02ff */
[----:B------:R-:W-:-:S14]  /*0f10*/  R2UR UR4, R54 ;  /* 0x00000000360472ca */ /* 0x000fdc00000e0000 */
[----:B------:R-:W3:Y:S01]  /*0f20*/  LDCU UR4, c[0x0][UR4+0x2b4] ;  /* 0x00005680040477ac */ /* 0x000ee20008000800 */
[----:B------:R-:W4:Y:S01]  /*0f30*/  S2UR UR27, SR_CTAID.Y ;  /* 0x00000000001b79c3 */ /* 0x000f220000002600 */
[----:B------:R-:W-:-:S05]  /*0f40*/  CS2R.32 R54, SR_CgaSize ;  /* 0x0000000000367805 */ /* 0x000fca0000008a00 */
[----:B------:R-:W-:-:S05]  /*0f50*/  IMAD R54, R54, -0xa0, RZ ;  /* 0xffffff6036367824 */ /* 0x000fca00078e02ff */
[----:B------:R-:W-:-:S14]  /*0f60*/  R2UR UR7, R54 ;  /* 0x00000000360772ca */ /* 0x000fdc00000e0000 */
[----:B------:R-:W3:Y:S01]  /*0f70*/  LDCU UR7, c[0x0][UR7+0x2a0] ;  /* 0x00005400070777ac */ /* 0x000ee20008000800 */
[----:B------:R-:W-:-:S05]  /*0f80*/  CS2R.32 R54, SR_CgaSize ;  /* 0x0000000000367805 */ /* 0x000fca0000008a00 */
[----:B------:R-:W-:-:S05]  /*0f90*/  IMAD R54, R54, -0xa0, RZ ;  /* 0xffffff6036367824 */ /* 0x000fca00078e02ff */
[----:B------:R-:W-:-:S14]  /*0fa0*/  R2UR UR8, R54 ;  /* 0x00000000360872ca */ /* 0x000fdc00000e0000 */
[----:B------:R-:W3:Y:S01]  /*0fb0*/  LDCU UR8, c[0x0][UR8+0x2a4] ;  /* 0x00005480080877ac */ /* 0x000ee20008000800 */
[----:B------:R-:W-:Y:S01]  /*0fc0*/  UISETP.GT.U32.AND UP0, UPT, UR68, 0xffff, UPT ;  /* 0x0000ffff4400788c */ /* 0x000fe2000bf04070 */
[----:B------:R-:W3:Y:S01]  /*0fd0*/  LDCU UR21, c[0x0][0xb24] ;  /* 0x00016480ff1577ac */ /* 0x000ee20008000800 */
[----:B------:R-:W3:Y:S01]  /*0fe0*/  LDCU UR45, c[0x0][0xb24] ;  /* 0x00016480ff2d77ac */ /* 0x000ee20008000800 */
[----:B--2---:R-:W-:Y:S01]  /*0ff0*/  I2FP.F32.U32 R2, UR22 ;  /* 0x0000001600027c45 */ /* 0x004fe20008201000 */
[----:B------:R-:W2:Y:S04]  /*1000*/  LDCU UR25, c[0x0][0xb30] ;  /* 0x00016600ff1977ac */ /* 0x000ea80008000800 */
[----:B-1----:R-:W-:Y:S01]  /*1010*/  FMUL R2, R2, UR5 ;  /* 0x0000000502027c20 */ /* 0x002fe20008400000 */
[----:B------:R-:W-:Y:S01]  /*1020*/  USEL UR5, UR68, 0xffff, !UP0 ;  /* 0x0000ffff44057887 */ /* 0x000fe2000c000000 */
[----:B----4-:R-:W-:Y:S01]  /*1030*/  I2FP.F32.U32 R0, UR27 ;  /* 0x0000001b00007c45 */ /* 0x010fe20008201000 */
[----:B------:R-:W-:-:S03]  /*1040*/  USHF.L.U32 UR30, UR53, 0xa, URZ ;  /* 0x0000000a351e7899 */ /* 0x000fc600080006ff */
[----:B------:R-:W1:Y:S01]  /*1050*/  F2I.U32.TRUNC.NTZ R2, R2 ;  /* 0x0000000200027305 */ /* 0x000e62000020f000 */
[----:B------:R-:W-:Y:S01]  /*1060*/  ULOP3.LUT UR29, UR5, 0xffff, URZ, 0xc0, !UPT ;  /* 0x0000ffff051d7892 */ /* 0x000fe2000f8ec0ff */
[----:B---3--:R-:W-:-:S06]  /*1070*/  FMUL R0, R0, UR4 ;  /* 0x0000000400007c20 */ /* 0x008fcc0008400000 */
[----:B------:R-:W3:Y:S01]  /*1080*/  F2I.U32.TRUNC.NTZ R0, R0 ;  /* 0x0000000000007305 */ /* 0x000ee2000020f000 */
[----:B-1----:R-:W-:Y:S02]  /*1090*/  R2UR UR4, R2 ;  /* 0x00000000020472ca */ /* 0x002fe400000e0000 */
[----:B------:R-:W-:Y:S02]  /*10a0*/  PRMT R2, RZ, 0x7610, R2 ;  /* 0x00007610ff027816 */ /* 0x000fe40000000002 */
[----:B---3--:R-:W-:Y:S02]  /*10b0*/  R2UR UR6, R0 ;  /* 0x00000000000672ca */ /* 0x008fe400000e0000 */
[----:B------:R-:W-:-:S07]  /*10c0*/  PRMT R0, RZ, 0x7610, R0 ;  /* 0x00007610ff007816 */ /* 0x000fce0000000000 */
[----:B------:R-:W-:-:S04]  /*10d0*/  UIADD3 UR5, UPT, UPT, -UR4, URZ, URZ ;  /* 0x000000ff04057290 */ /* 0x000fc8000fffe1ff */
[----:B------:R-:W-:Y:S02]  /*10e0*/  UIMAD UR5, UR7, UR5, UR22 ;  /* 0x00000005070572a4 */ /* 0x000fe4000f8e0216 */
[----:B------:R-:W-:-:S04]  /*10f0*/  UIADD3 UR4, UPT, UPT, -UR6, URZ, URZ ;  /* 0x000000ff06047290 */ /* 0x000fc8000fffe1ff */
[----:B------:R-:W-:Y:S01]  /*1100*/  IMAD.U32 R54, RZ, RZ, UR5 ;  /* 0x00000005ff367e24 */ /* 0x000fe2000f8e00ff */
[----:B------:R-:W-:-:S06]  /*1110*/  UIMAD UR4, UR8, UR4, UR27 ;  /* 0x00000004080472a4 */ /* 0x000fcc000f8e021b */
[----:B------:R-:W-:Y:S01]  /*1120*/  IMAD.U32 R53, RZ, RZ, UR4 ;  /* 0x00000004ff357e24 */ /* 0x000fe2000f8e00ff */
[----:B--2---:R-:W-:Y:S06]  /*1130*/  BRA.U UP5, `(.L_x_17) ;  /* 0x0000000105447547 */ /* 0x004fec000b800000 */
[----:B------:R-:W-:Y:S02]  /*1140*/  R2UR UR4, R53 ;  /* 0x00000000350472ca */ /* 0x000fe400000e0000 */
[----:B------:R-:W-:-:S11]  /*1150*/  R2UR UR7, R54 ;  /* 0x00000000360772ca */ /* 0x000fd600000e0000 */
[----:B------:R-:W-:Y:S02]  /*1160*/  UISETP.NE.AND UP0, UPT, UR4, URZ, UPT ;  /* 0x000000ff0400728c */ /* 0x000fe4000bf05270 */
[----:B------:R-:W-:Y:S02]  /*1170*/  ULOP3.LUT UR4, UR7, 0x2, URZ, 0x3c, !UPT ;  /* 0x0000000207047892 */ /* 0x000fe4000f8e3cff */
[----:B------:R-:W-:Y:S02]  /*1180*/  UISETP.GT.U32.AND UP1, UPT, UR7, 0x1, UP0 ;  /* 0x000000010700788c */ /* 0x000fe40008724070 */
[----:B------:R-:W-:Y:S02]  /*1190*/  UISETP.GT.U32.AND UP0, UPT, UR4, 0x1, UP0 ;  /* 0x000000010400788c */ /* 0x000fe40008704070 */
[----:B------:R-:W-:Y:S02]  /*11a0*/  USEL UR5, URZ, 0x2, UP1 ;  /* 0x00000002ff057887 */ /* 0x000fe40008800000 */
[----:B------:R-:W-:-:S02]  /*11b0*/  USEL UR6, URZ, 0x1, UP1 ;  /* 0x00000001ff067887 */ /* 0x000fc40008800000 */
[----:B------:R-:W-:Y:S02]  /*11c0*/  USEL UR4, URZ, 0x4, UP0 ;  /* 0x00000004ff047887 */ /* 0x000fe40008000000 */
[----:B------:R-:W-:Y:S02]  /*11d0*/  ULOP3.LUT UR7, UR7, 0xfffffffe, URZ, 0xc0, !UPT ;  /* 0xfffffffe07077892 */ /* 0x000fe4000f8ec0ff */
[----:B------:R-:W-:Y:S02]  /*11e0*/  USEL UR8, URZ, 0x8, UP0 ;  /* 0x00000008ff087887 */ /* 0x000fe40008000000 */
[----:B------:R-:W-:-:S03]  /*11f0*/  UIADD3 UR4, UPT, UPT, UR4, UR5, UR6 ;  /* 0x0000000504047290 */ /* 0x000fc6000fffe006 */
[----:B------:R-:W-:Y:S01]  /*1200*/  UMOV UR5, 0x3 ;  /* 0x0000000300057882 */ /* 0x000fe20000000000 */
[----:B------:R-:W-:Y:S02]  /*1210*/  UIADD3 UR4, UPT, UPT, UR4, UR8, URZ ;  /* 0x0000000804047290 */ /* 0x000fe4000fffe0ff */
[----:B------:R-:W-:-:S04]  /*1220*/  USHF.L.U32 UR5, UR5, UR7, URZ ;  /* 0x0000000705057299 */ /* 0x000fc800080006ff */
[----:B------:R-:W-:Y:S02]  /*1230*/  IMAD.U32 R2, RZ, RZ, UR4 ;  /* 0x00000004ff027e24 */ /* 0x000fe4000f8e00ff */
[----:B------:R-:W-:-:S07]  /*1240*/  IMAD.U32 R0, RZ, RZ, UR5 ;  /* 0x00000005ff007e24 */ /* 0x000fce000f8e00ff */
.L_x_17:
[----:B------:R-:W1:Y:S01]  /*1250*/  S2UR UR36, SR_CTAID.Z ;  /* 0x00000000002479c3 */ /* 0x000e620000002700 */
[----:B------:R-:W-:Y:S01]  /*1260*/  UISETP.GE.AND UP0, UPT, UR21, 0x1, UPT ;  /* 0x000000011500788c */ /* 0x000fe2000bf06270 */
[----:B------:R-:W-:Y:S01]  /*1270*/  UMOV UR28, 0x5 ;  /* 0x00000005001c7882 */ /* 0x000fe20000000000 */
[----:B------:R-:W-:-:S07]  /*1280*/  UMOV UR26, UR22 ;  /* 0x00000016001a7c82 */ /* 0x000fce0008000000 */
[----:B------:R-:W-:Y:S05]  /*1290*/  BRA.U !UP0, `(.L_x_18) ;  /* 0x0000000108d47547 */ /* 0x000fea000b800000 */
[----:B------:R-:W2:Y:S01]  /*12a0*/  LDCU.128 UR16, c[0x0][0xb10] ;  /* 0x00016200ff1077ac */ /* 0x000ea20008000c00 */
[----:B------:R-:W3:Y:S01]  /*12b0*/  LDCU UR6, c[0x0][0x370] ;  /* 0x00006e00ff0677ac */ /* 0x000ee20008000800 */
[----:B------:R-:W4:Y:S01]  /*12c0*/  LDCU UR7, c[0x0][0x374] ;  /* 0x00006e80ff0777ac */ /* 0x000f220008000800 */
[----:B------:R-:W1:Y:S01]  /*12d0*/  LDCU UR23, c[0x0][0xb0c] ;  /* 0x00016180ff1777ac */ /* 0x000e620008000800 */
[----:B------:R-:W1:Y:S01]  /*12e0*/  LDCU UR24, c[0x0][0xb20] ;  /* 0x00016400ff1877ac */ /* 0x000e620008000800 */
[----:B------:R-:W1:Y:S01]  /*12f0*/  LDCU.64 UR8, c[0x0][0xb28] ;  /* 0x00016500ff0877ac */ /* 0x000e620008000a00 */
[----:B--2---:R-:W-:Y:S02]  /*1300*/  UISETP.NE.AND UP3, UPT, UR18, 0x1, UPT ;  /* 0x000000011200788c */ /* 0x004fe4000bf65270 */
[----:B----4-:R-:W-:Y:S02]  /*1310*/  UIMAD.WIDE.U32 UR10, UR7, UR19, URZ ;  /* 0x00000013070a72a5 */ /* 0x010fe4000f8e00ff */
[----:B---3--:R-:W-:-:S02]  /*1320*/  UIMAD.WIDE.U32 UR12, UR6, UR16, URZ ;  /* 0x00000010060c72a5 */ /* 0x008fc4000f8e00ff */
[----:B-1----:R-:W-:Y:S02]  /*1330*/  UISETP.NE.AND UP0, UPT, UR23, 0x1, UPT ;  /* 0x000000011700788c */ /* 0x002fe4000bf05270 */
[----:B------:R-:W-:Y:S01]  /*1340*/  UIMAD.WIDE.U32 UR4, UR22, UR16, URZ ;  /* 0x00000010160472a5 */ /* 0x000fe2000f8e00ff */
[----:B------:R-:W-:Y:S02]  /*1350*/  UMOV UR10, UR11 ;  /* 0x0000000b000a7c82 */ /* 0x000fe40008000000 */
[----:B------:R-:W-:Y:S01]  /*1360*/  UMOV UR12, UR13 ;  /* 0x0000000d000c7c82 */ /* 0x000fe20008000000 */
[----:B------:R-:W-:Y:S02]  /*1370*/  @UP3 USHF.R.U32.HI UR7, URZ, UR24, UR10 ;  /* 0x00000018ff073299 */ /* 0x000fe4000801160a */
[----:B------:R-:W-:Y:S01]  /*1380*/  UISETP.NE.AND UP1, UPT, UR21, 0x1, UPT ;  /* 0x000000011500788c */ /* 0x000fe2000bf25270 */
[----:B------:R-:W-:Y:S02]  /*1390*/  UMOV UR4, UR5 ;  /* 0x0000000500047c82 */ /* 0x000fe40008000000 */
[----:B------:R-:W-:-:S02]  /*13a0*/  @UP0 USHF.R.U32.HI UR6, URZ, UR17, UR12 ;  /* 0x00000011ff060299 */ /* 0x000fc4000801160c */
[----:B------:R-:W-:Y:S02]  /*13b0*/  USHF.R.U32.HI UR4, URZ, UR17, UR4 ;  /* 0x00000011ff047299 */ /* 0x000fe40008011604 */
[----:B------:R-:W-:Y:S02]  /*13c0*/  UIMAD.WIDE.U32 UR12, UR27, UR19, URZ ;  /* 0x000000131b0c72a5 */ /* 0x000fe4000f8e00ff */
[----:B------:R-:W-:Y:S02]  /*13d0*/  UIMAD.WIDE.U32 UR10, UR7, UR8, URZ ;  /* 0x00000008070a72a5 */ /* 0x000fe4000f8e00ff */
[----:B------:R-:W-:Y:S02]  /*13e0*/  UIMAD.WIDE.U32 UR14, UR6, UR8, URZ ;  /* 0x00000008060e72a5 */ /* 0x000fe4000f8e00ff */
[----:B------:R-:W-:-:S03]  /*13f0*/  USEL UR5, UR22, UR4, !UP0 ;  /* 0x0000000416057287 */ /* 0x000fc6000c000000 */
[----:B------:R-:W-:Y:S01]  /*1400*/  UMOV UR4, UR13 ;  /* 0x0000000d00047c82 */ /* 0x000fe20008000000 */
[----:B------:R-:W-:Y:S01]  /*1410*/  UMOV UR10, UR11 ;  /* 0x0000000b000a7c82 */ /* 0x000fe20008000000 */
[----:B------:R-:W-:Y:S02]  /*1420*/  USHF.R.U32.HI UR4, URZ, UR24, UR4 ;  /* 0x00000018ff047299 */ /* 0x000fe40008011604 */
[----:B------:R-:W-:Y:S01]  /*1430*/  @UP1 USHF.R.U32.HI UR7, URZ, UR9, UR10 ;  /* 0x00000009ff071299 */ /* 0x000fe2000801160a */
[----:B------:R-:W-:Y:S01]  /*1440*/  UMOV UR14, UR15 ;  /* 0x0000000f000e7c82 */ /* 0x000fe20008000000 */
[----:B------:R-:W-:Y:S02]  /*1450*/  USEL UR4, UR27, UR4, !UP3 ;  /* 0x000000041b047287 */ /* 0x000fe4000d800000 */
[----:B------:R-:W-:Y:S02]  /*1460*/  @UP1 USHF.R.U32.HI UR6, URZ, UR9, UR14 ;  /* 0x00000009ff061299 */ /* 0x000fe4000801160e */
[----:B------:R-:W-:-:S02]  /*1470*/  UIMAD UR7, UR7, UR21, URZ ;  /* 0x00000015070772a4 */ /* 0x000fc4000f8e02ff */
[----:B------:R-:W-:Y:S02]  /*1480*/  UIMAD UR12, UR6, UR21, URZ ;  /* 0x00000015060c72a4 */ /* 0x000fe4000f8e02ff */
[----:B------:R-:W-:Y:S02]  /*1490*/  UISETP.GE.AND UP0, UPT, UR4, UR7, UPT ;  /* 0x000000070400728c */ /* 0x000fe4000bf06270 */
[----:B------:R-:W-:Y:S02]  /*14a0*/  UIMAD.WIDE.U32 UR10, UR4, UR8, URZ ;  /* 0x00000008040a72a5 */ /* 0x000fe4000f8e00ff */
[----:B------:R-:W-:Y:S02]  /*14b0*/  UISETP.GE.OR UP0, UPT, UR5, UR12, UP0 ;  /* 0x0000000c0500728c */ /* 0x000fe40008706670 */
[----:B------:R-:W-:Y:S02]  /*14c0*/  UIMAD.WIDE.U32 UR12, UR5, UR8, URZ ;  /* 0x00000008050c72a5 */ /* 0x000fe4000f8e00ff */
[----:B------:R-:W-:Y:S01]  /*14d0*/  UIADD3 UR10, UPT, UPT, -UR4, URZ, URZ ;  /* 0x000000ff040a7290 */ /* 0x000fe2000fffe1ff */
[----:B------:R-:W-:Y:S01]  /*14e0*/  UMOV UR8, UR11 ;  /* 0x0000000b00087c82 */ /* 0x000fe20008000000 */
[----:B------:R-:W-:-:S02]  /*14f0*/  UIADD3 UR26, UPT, UPT, -UR5, URZ, URZ ;  /* 0x000000ff051a7290 */ /* 0x000fc4000fffe1ff */
[----:B------:R-:W-:-:S03]  /*1500*/  USHF.R.U32.HI UR8, URZ, UR9, UR8 ;  /* 0x00000009ff087299 */ /* 0x000fc60008011608 */
[----:B------:R-:W-:Y:S01]  /*1510*/  @!UP0 UMOV UR7, UR13 ;  /* 0x0000000d00078c82 */ /* 0x000fe20008000000 */
[----:B------:R-:W-:Y:S02]  /*1520*/  UIMAD UR27, UR18, UR10, UR27 ;  /* 0x0000000a121b72a4 */ /* 0x000fe4000f8e021b */
[----:B------:R-:W-:Y:S02]  /*1530*/  USEL UR8, UR4, UR8, !UP1 ;  /* 0x0000000804087287 */ /* 0x000fe4000c800000 */
[----:B------:R-:W-:Y:S02]  /*1540*/  @!UP0 USHF.R.U32.HI UR7, URZ, UR9, UR7 ;  /* 0x00000009ff078299 */ /* 0x000fe40008011607 */
[----:B------:R-:W-:Y:S02]  /*1550*/  UIADD3 UR9, UPT, UPT, -UR8, URZ, URZ ;  /* 0x000000ff08097290 */ /* 0x000fe4000fffe1ff */
[----:B------:R-:W-:Y:S02]  /*1560*/  @!UP0 USEL UR7, UR5, UR7, !UP1 ;  /* 0x0000000705078287 */ /* 0x000fe4000c800000 */
[----:B------:R-:W-:-:S02]  /*1570*/  UIMAD UR9, UR21, UR9, UR4 ;  /* 0x00000009150972a4 */ /* 0x000fc4000f8e0204 */
[----:B------:R-:W-:Y:S02]  /*1580*/  @!UP0 UIADD3 UR8, UPT, UPT, UR8, -UR7, URZ ;  /* 0x8000000708088290 */ /* 0x000fe4000fffe0ff */
[----:B------:R-:W-:Y:S02]  /*1590*/  @!UP0 UIMAD UR6, UR9, UR6, UR7 ;  /* 0x00000006090682a4 */ /* 0x000fe4000f8e0207 */
[----:B------:R-:W-:Y:S02]  /*15a0*/  @!UP0 UIMAD UR4, UR8, UR21, UR5 ;  /* 0x00000015080482a4 */ /* 0x000fe4000f8e0205 */
[----:B------:R-:W-:Y:S02]  /*15b0*/  UIMAD UR26, UR23, UR26, UR22 ;  /* 0x0000001a171a72a4 */ /* 0x000fe4000f8e0216 */
[----:B------:R-:W-:Y:S01]  /*15c0*/  UIMAD UR27, UR4, UR18, UR27 ;  /* 0x00000012041b72a4 */ /* 0x000fe2000f8e021b */
[----:B------:R-:W-:Y:S02]  /*15d0*/  @!UP0 UMOV UR5, UR6 ;  /* 0x0000000600058c82 */ /* 0x000fe40008000000 */
[----:B------:R-:W-:-:S12]  /*15e0*/  UIMAD UR26, UR5, UR23, UR26 ;  /* 0x00000017051a72a4 */ /* 0x000fd8000f8e021a */
.L_x_18:
[----:B------:R-:W-:Y:S02]  /*15f0*/  UISETP.NE.AND UP1, UPT, UR25, 0x1, UPT ;  /* 0x000000011900788c */ /* 0x000fe4000bf25270 */
[----:B------:R-:W-:Y:S02]  /*1600*/  UISETP.NE.AND UP0, UPT, UR20, 0x2, UPT ;  /* 0x000000021400788c */ /* 0x000fe4000bf05270 */
[----:B------:R-:W-:Y:S02]  /*1610*/  ULOP3.LUT UR30, UR30, 0x800, URZ, 0xc0, !UPT ;  /* 0x000008001e1e7892 */ /* 0x000fe4000f8ec0ff */
[----:B------:R-:W-:-:S03]  /*1620*/  USHF.L.U32 UR29, UR28, UR29, URZ ;  /* 0x0000001d1c1d7299 */ /* 0x000fc600080006ff */
[----:B------:R-:W-:Y:S09]  /*1630*/  BRA.U UP1, `(.L_x_19) ;  /* 0x0000000101407547 */ /* 0x000ff2000b800000 */
[----:B------:R-:W2:Y:S01]  /*1640*/  LDCU.128 UR8, c[0x0][0xb10] ;  /* 0x00016200ff0877ac */ /* 0x000ea20008000c00 */
[----:B------:R-:W3:Y:S01]  /*1650*/  LDCU UR12, c[0x0][0xb0c] ;  /* 0x00016180ff0c77ac */ /* 0x000ee20008000800 */
[----:B------:R-:W4:Y:S01]  /*1660*/  LDCU UR13, c[0x0][0xb20] ;  /* 0x00016400ff0d77ac */ /* 0x000f220008000800 */
[----:B--2---:R-:W-:Y:S02]  /*1670*/  UIMAD.WIDE.U32 UR4, UR26, UR8, URZ ;  /* 0x000000081a0472a5 */ /* 0x004fe4000f8e00ff */
[----:B------:R-:W-:Y:S02]  /*1680*/  UIMAD.WIDE.U32 UR6, UR27, UR11, URZ ;  /* 0x0000000b1b0672a5 */ /* 0x000fe4000f8e00ff */
[----:B---3--:R-:W-:Y:S02]  /*1690*/  UISETP.NE.AND UP1, UPT, UR12, 0x1, UPT ;  /* 0x000000010c00788c */ /* 0x008fe4000bf25270 */
[----:B------:R-:W-:-:S03]  /*16a0*/  USHF.R.U32.HI UR5, URZ, UR9, UR5 ;  /* 0x00000009ff057299 */ /* 0x000fc60008011605 */
[----:B------:R-:W-:Y:S01]  /*16b0*/  UMOV UR4, UR7 ;  /* 0x0000000700047c82 */ /* 0x000fe20008000000 */
[----:B------:R-:W-:Y:S02]  /*16c0*/  USEL UR5, UR26, UR5, !UP1 ;  /* 0x000000051a057287 */ /* 0x000fe4000c800000 */
[----:B------:R-:W-:Y:S02]  /*16d0*/  UISETP.NE.AND UP1, UPT, UR10, 0x1, UPT ;  /* 0x000000010a00788c */ /* 0x000fe4000bf25270 */
[----:B----4-:R-:W-:-:S04]  /*16e0*/  USHF.R.U32.HI UR4, URZ, UR13, UR4 ;  /* 0x0000000dff047299 */ /* 0x010fc80008011604 */
[----:B------:R-:W-:-:S04]  /*16f0*/  USEL UR4, UR27, UR4, !UP1 ;  /* 0x000000041b047287 */ /* 0x000fc8000c800000 */
[----:B------:R-:W-:Y:S02]  /*1700*/  UIADD3 UR6, UPT, UPT, -UR4, UR5, URZ ;  /* 0x0000000504067290 */ /* 0x000fe4000fffe1ff */
[----:B------:R-:W-:Y:S02]  /*1710*/  UIADD3 UR4, UPT, UPT, UR4, -UR5, URZ ;  /* 0x8000000504047290 */ /* 0x000fe4000fffe0ff */
[----:B------:R-:W-:Y:S02]  /*1720*/  UIMAD UR27, UR6, UR10, UR27 ;  /* 0x0000000a061b72a4 */ /* 0x000fe4000f8e021b */
[----:B------:R-:W-:-:S12]  /*1730*/  UIMAD UR26, UR4, UR12, UR26 ;  /* 0x0000000c041a72a4 */ /* 0x000fd8000f8e021a */
.L_x_19:
[----:B------:R-:W-:Y:S05]  /*1740*/  BRA.U !UP6, `(.L_x_20) ;  /* 0x000000010e0c7547 */ /* 0x000fea000b800000 */
[----:B------:R-:W-:Y:S01]  /*1750*/  UCGABAR_WAIT ;  /* 0x0000000000007dc7 */ /* 0x000fe20008000000 */
[----:B------:R-:W-:Y:S01]  /*1760*/  CCTL.IVALL ;  /* 0x00000000ff00798f */ /* 0x000fe20002000000 */
[----:B------:R-:W-:Y:S05]  /*1770*/  BRA `(.L_x_21) ;  /* 0x0000000000047947 */ /* 0x000fea0003800000 */
.L_x_20:
[----:B------:R-:W-:Y:S06]  /*1780*/  BAR.SYNC.DEFER_BLOCKING 0x0 ;  /* 0x0000000000007b1d */ /* 0x000fec0000010000 */
.L_x_21:
[----:B------:R-:W-:Y:S05]  /*1790*/  BRA.U UP0, `(.L_x_22) ;  /* 0x0000001500607547 */ /* 0x000fea000b800000 */
[----:B------:R-:W2:Y:S01]  /*17a0*/  LDCU UR6, c[0x0][0x38c] ;  /* 0x00007180ff0677ac */ /* 0x000ea20008000800 */
[----:B------:R-:W-:Y:S01]  /*17b0*/  PLOP3.LUT P1, PT, PT, PT, UP4, 0x80, 0x8 ;  /* 0x000000000008781c */ /* 0x000fe20003f2f048 */
[----:B------:R-:W-:Y:S01]  /*17c0*/  IMAD.MOV.U32 R12, RZ, RZ, 0x1 ;  /* 0x00000001ff0c7424 */ /* 0x000fe200078e00ff */
[----:B------:R-:W-:Y:S01]  /*17d0*/  ISETP.NE.AND P2, PT, R3, RZ, P3 ;  /* 0x000000ff0300720c */ /* 0x000fe20001f45270 */
[----:B------:R-:W-:Y:S01]  /*17e0*/  UISETP.NE.AND UP1, UPT, UR20, URZ, UPT ;  /* 0x000000ff1400728c */ /* 0x000fe2000bf25270 */
[----:B------:R-:W-:Y:S02]  /*17f0*/  PLOP3.LUT P1, PT, P1, PT, PT, 0x8, 0x80 ;  /* 0x000000000080781c */ /* 0x000fe40000f2e170 */
[----:B------:R-:W-:Y:S01]  /*1800*/  CS2R R10, SRZ ;  /* 0x00000000000a7805 */ /* 0x000fe2000001ff00 */
[----:B------:R-:W-:Y:S01]  /*1810*/  IMAD.MOV.U32 R9, RZ, RZ, RZ ;  /* 0x000000ffff097224 */ /* 0x000fe200078e00ff */
[----:B------:R-:W3:Y:S01]  /*1820*/  LDCU UR47, c[0x0][0x370] ;  /* 0x00006e00ff2f77ac */ /* 0x000ee20008000800 */
[----:B------:R-:W-:Y:S01]  /*1830*/  IMAD.MOV.U32 R8, RZ, RZ, 0x1 ;  /* 0x00000001ff087424 */ /* 0x000fe200078e00ff */
[----:B------:R-:W4:Y:S01]  /*1840*/  LDCU.64 UR40, c[0x0][0x348] ;  /* 0x00006900ff2877ac */ /* 0x000f220008000a00 */
[----:B------:R-:W-:-:S02]  /*1850*/  USHF.L.U32 UR56, UR22, 0x6, URZ ;  /* 0x0000000616387899 */ /* 0x000fc400080006ff */
[----:B--2---:R-:W-:Y:S02]  /*1860*/  UIADD3 UR5, UPT, UPT, UR6, 0x3f, URZ ;  /* 0x0000003f06057890 */ /* 0x004fe4000fffe0ff */
[----:B------:R-:W-:Y:S02]  /*1870*/  UIADD3 UR55, UPT, UPT, UR6, 0x7e, URZ ;  /* 0x0000007e06377890 */ /* 0x000fe4000fffe0ff */
[----:B------:R-:W-:Y:S01]  /*1880*/  USHF.R.S32.HI UR4, URZ, 0x1f, UR5 ;  /* 0x0000001fff047899 */ /* 0x000fe20008011405 */
[----:B------:R-:W2:Y:S03]  /*1890*/  LDCU UR46, c[0x0][0x374] ;  /* 0x00006e80ff2e77ac */ /* 0x000ea60008000800 */
[----:B------:R-:W-:Y:S02]  /*18a0*/  ULEA.HI UR4, UR4, UR5, URZ, 0x6 ;  /* 0x0000000504047291 */ /* 0x000fe4000f8f30ff */
[----:B------:R-:W-:-:S02]  /*18b0*/  USHF.L.U32 UR5, UR22, 0x7, URZ ;  /* 0x0000000716057899 */ /* 0x000fc400080006ff */
[----:B------:R-:W-:Y:S02]  /*18c0*/  USHF.R.S32.HI UR49, URZ, 0x6, UR4 ;  /* 0x00000006ff317899 */ /* 0x000fe40008011404 */
[----:B------:R-:W-:Y:S02]  /*18d0*/  UIADD3 UR4, UPT, UPT, UR6, -0x1, URZ ;  /* 0xffffffff06047890 */ /* 0x000fe4000fffe0ff */
[----:B------:R-:W-:Y:S02]  /*18e0*/  UISETP.LT.U32.AND UP0, UPT, UR49, 0x4, UPT ;  /* 0x000000043100788c */ /* 0x000fe4000bf01070 */
[----:B------:R-:W-:Y:S02]  /*18f0*/  UISETP.GE.U32.AND UP2, UPT, UR4, -0x7f, UPT ;  /* 0xffffff810400788c */ /* 0x000fe4000bf46070 */
[----:B------:R-:W-:Y:S02]  /*1900*/  USEL UR48, UR49, 0x4, UP0 ;  /* 0x0000000431307887 */ /* 0x000fe40008000000 */
[----:B------:R-:W-:-:S02]  /*1910*/  ULOP3.LUT UR5, UR5, 0x80, URZ, 0xc0, !UPT ;  /* 0x0000008005057892 */ /* 0x000fc4000f8ec0ff */
[----:B------:R-:W-:Y:S02]  /*1920*/  UIADD3 UR4, UPT, UPT, UR48, -0x1, URZ ;  /* 0xffffffff30047890 */ /* 0x000fe4000fffe0ff */
[----:B------:R-:W-:Y:S02]  /*1930*/  USEL UR31, UR54, 0x2, UP1 ;  /* 0x00000002361f7887 */ /* 0x000fe40008800000 */
[----:B------:R-:W-:Y:S02]  /*1940*/  ULEA.HI UR51, UR30, UR5, URZ, 0x1b ;  /* 0x000000051e337291 */ /* 0x000fe4000f8fd8ff */
[----:B------:R-:W-:Y:S02]  /*1950*/  @UP2 UIADD3 UR4, UPT, UPT, UR48, URZ, URZ ;  /* 0x000000ff30042290 */ /* 0x000fe4000fffe0ff */
[----:B------:R-:W-:Y:S02]  /*1960*/  UIADD3 UR52, UPT, UPT, UR49, -UR48, URZ ;  /* 0x8000003031347290 */ /* 0x000fe4000fffe0ff */
[----:B------:R-:W-:-:S02]  /*1970*/  UIADD3 UR42, UPT, UPT, UR4, 0x1, URZ ;  /* 0x00000001042a7890 */ /* 0x000fc4000fffe0ff */
[----:B------:R-:W-:Y:S01]  /*1980*/  UIADD3 UR50, UPT, UPT, -UR4, URZ, URZ ;  /* 0x000000ff04327290 */ /* 0x000fe2000fffe1ff */
[----:B--234-:R-:W-:-:S11]  /*1990*/  UMOV UR15, URZ ;  /* 0x000000ff000f7c82 */ /* 0x01cfd60008000000 */
.L_x_44:
[----:B------:R-:W-:Y:S01]  /*19a0*/  UISETP.NE.AND UP0, UPT, UR53, URZ, UPT ;  /* 0x000000ff3500728c */ /* 0x000fe2000bf05270 */
[----:B------:R-:W2:Y:S08]  /*19b0*/  S2UR UR53, SR_CgaCtaId ;  /* 0x00000000003579c3 */ /* 0x000eb00000008800 */
[----:B------:R-:W-:Y:S05]  /*19c0*/  BRA.U UP0, `(.L_x_23) ;  /* 0x0000000100347547 */ /* 0x000fea000b800000 */
[----:B------:R-:W3:Y:S01]  /*19d0*/  S2R R0, SR_CgaCtaId ;  /* 0x0000000000007919 */ /* 0x000ee20000008800 */
[----:B------:R-:W-:-:S04]  /*19e0*/  MOV R2, 0x400 ;  /* 0x0000040000027802 */ /* 0x000fc80000000f00 */
[----:B---3--:R-:W-:Y:S02]  /*19f0*/  LEA R0, R0, R2, 0x18 ;  /* 0x0000000200007211 */ /* 0x008fe400078ec0ff */
[----:B------:R-:W-:-:S03]  /*1a00*/  SHF.L.U32 R2, R8, 0x1f, RZ ;  /* 0x0000001f08027819 */ /* 0x000fc600000006ff */
[----:B------:R-:W-:-:S04]  /*1a10*/  IMAD R0, R9, 0x8, R0 ;  /* 0x0000000809007824 */ /* 0x000fc800078e0200 */
[----:B------:R-:W3:Y:S02]  /*1a20*/  SYNCS.PHASECHK.TRANS64.TRYWAIT P0, [R0+URZ+0x100], R2 ;  /* 0x00010002000075a7 */ /* 0x000ee400080011ff */
[----:B---3--:R-:W-:Y:S05]  /*1a30*/  @!P0 BRA `(.L_x_24) ;  /* 0x0000009800c08947 */ /* 0x008fea0003800000 */
.L_x_187:
[----:B------:R-:W-:Y:S01]  /*1a40*/  VIADD R9, R9, 0x1 ;  /* 0x0000000109097836 */ /* 0x000fe20000000000 */
[----:B------:R3:W-:Y:S04]  /*1a50*/  SYNCS.ARRIVE.TRANS64.A1T0 RZ, [R0+URZ+0xf0], RZ ;  /* 0x0000f0ff00ff79a7 */ /* 0x0007e800081000ff */
[----:B------:R-:W-:-:S04]  /*1a60*/  ISETP.NE.AND P0, PT, R9, 0x2, PT ;  /* 0x000000020900780c */ /* 0x000fc80003f05270 */
[----:B------:R-:W-:Y:S02]  /*1a70*/  SEL R9, R9, RZ, P0 ;  /* 0x000000ff09097207 */ /* 0x000fe40000000000 */
[----:B---3--:R-:W-:-:S04]  /*1a80*/  SEL R0, RZ, 0x1, P0 ;  /* 0x00000001ff007807 */ /* 0x008fc80000000000 */
[----:B------:R-:W-:-:S07]  /*1a90*/  LOP3.LUT R8, R8, R0, RZ, 0x3c, !PT ;  /* 0x0000000008087212 */ /* 0x000fce00078e3cff */
.L_x_23:
[----:B------:R-:W-:Y:S01]  /*1aa0*/  UMOV UR14, 0x400 ;  /* 0x00000400000e7882 */ /* 0x000fe20000000000 */
[----:B------:R-:W-:Y:S01]  /*1ab0*/  SHF.L.U32 R0, R12, 0x1f, RZ ;  /* 0x0000001f0c007819 */ /* 0x000fe200000006ff */
[----:B--2---:R-:W-:Y:S02]  /*1ac0*/  ULEA UR14, UR53, UR14, 0x18 ;  /* 0x0000000e350e7291 */ /* 0x004fe4000f8ec0ff */
[----:B------:R-:W-:Y:S02]  /*1ad0*/  UISETP.GE.U32.AND UP0, UPT, UR55, 0x7f, UPT ;  /* 0x0000007f3700788c */ /* 0x000fe4000bf06070 */
[----:B------:R-:W-:Y:S02]  /*1ae0*/  ULEA UR4, UR15, UR14, 0x3 ;  /* 0x0000000e0f047291 */ /* 0x000fe4000f8e18ff */
[----:B------:R-:W-:Y:S01]  /*1af0*/  ULEA UR19, UR27, UR51, 0x8 ;  /* 0x000000331b137291 */ /* 0x000fe2000f8e40ff */
[----:B------:R-:W-:-:S06]  /*1b00*/  UMOV UR13, URZ ;  /* 0x000000ff000d7c82 */ /* 0x000fcc0008000000 */
[----:B------:R2:W3:Y:S01]  /*1b10*/  SYNCS.PHASECHK.TRANS64.TRYWAIT P0, [UR4+0x20], R0 ;  /* 0x00002000ff0075a7 */ /* 0x0004e20008001104 */
[----:B------:R-:W-:-:S04]  /*1b20*/  ULEA.HI UR4, UR26, UR26, URZ, 0x1 ;  /* 0x0000001a1a047291 */ /* 0x000fc8000f8f08ff */
[----:B------:R-:W-:-:S04]  /*1b30*/  USHF.L.U32 UR4, UR4, 0x6, URZ ;  /* 0x0000000604047899 */ /* 0x000fc800080006ff */
[----:B------:R-:W-:-:S04]  /*1b40*/  ULOP3.LUT UR35, UR4, 0xffffff80, URZ, 0xc0, !UPT ;  /* 0xffffff8004237892 */ /* 0x000fc8000f8ec0ff */
[----:B------:R-:W-:Y:S01]  /*1b50*/  ULOP3.LUT UR35, UR35, 0x40, UR56, 0xf8, !UPT ;  /* 0x0000004023237892 */ /* 0x000fe2000f8ef838 */
[----:B------:R-:W-:Y:S11]  /*1b60*/  BRA.U !UP0, `(.L_x_25) ;  /* 0x0000000108f87547 */ /* 0x000ff6000b800000 */
[----:B------:R-:W-:Y:S01]  /*1b70*/  UMOV UR21, UR50 ;  /* 0x0000003200157c82 */ /* 0x000fe20008000000 */
[----:B------:R-:W-:Y:S01]  /*1b80*/  UMOV UR4, UR15 ;  /* 0x0000000f00047c82 */ /* 0x000fe20008000000 */
[----:B------:R-:W-:-:S05]  /*1b90*/  UMOV UR26, 0x20 ;  /* 0x00000020001a7882 */ /* 0x000fca0000000000 */
.L_x_31:
[----:B------:R-:W-:Y:S01]  /*1ba0*/  ULEA UR33, UR4, UR14, 0x3 ;  /* 0x0000000e04217291 */ /* 0x000fe2000f8e18ff */
[----:B------:R-:W-:Y:S01]  /*1bb0*/  @P3 MOV R2, 0x18000 ;  /* 0x0001800000023802 */ /* 0x000fe20000000f00 */
[----:B-1-3--:R-:W-:Y:S10]  /*1bc0*/  @P0 BRA `(.L_x_26) ;  /* 0x00000000000c0947 */ /* 0x00aff40003800000 */
[----:B------:R-:W-:-:S04]  /*1bd0*/  SHF.L.U32 R3, R12, 0x1f, RZ ;  /* 0x0000001f0c037819 */ /* 0x000fc800000006ff */
[----:B------:R-:W3:Y:S02]  /*1be0*/  SYNCS.PHASECHK.TRANS64.TRYWAIT P0, [UR33+0x20], R3 ;  /* 0x00002003ff0075a7 */ /* 0x000ee40008001121 */
[----:B---3--:R-:W-:Y:S05]  /*1bf0*/  @!P0 BRA `(.L_x_27) ;  /* 0x0000009800648947 */ /* 0x008fea0003800000 */
.L_x_26:
[----:B------:R3:W-:Y:S01]  /*1c00*/  @P3 SYNCS.ARRIVE.TRANS64 RZ, [UR33], R2 ;  /* 0x00000002ffff39a7 */ /* 0x0007e20008000021 */
[----:B------:R-:W-:Y:S02]  /*1c10*/  ULOP3.LUT UR5, UR31, 0x2, URZ, 0xfc, !UPT ;  /* 0x000000021f057892 */ /* 0x000fe4000f8efcff */
[----:B------:R-:W-:Y:S02]  /*1c20*/  UIADD3 UR21, UPT, UPT, UR21, 0x1, URZ ;  /* 0x0000000115157890 */ /* 0x000fe4000fffe0ff */
[----:B------:R-:W-:Y:S02]  /*1c30*/  UISETP.NE.AND UP0, UPT, UR5, 0x2, UPT ;  /* 0x000000020500788c */ /* 0x000fe4000bf05270 */
[----:B------:R-:W-:-:S07]  /*1c40*/  UISETP.NE.AND UP2, UPT, UR21, 0x1, UPT ;  /* 0x000000011500788c */ /* 0x000fce000bf45270 */
[----:B------:R-:W-:Y:S05]  /*1c50*/  BRA.U UP0, `(.L_x_28) ;  /* 0x0000000100047547 */ /* 0x000fea000b800000 */
[----:B-1----:R-:W-:Y:S05]  /*1c60*/  BPT.TRAP 0x1 ;  /* 0x000000040000795c */ /* 0x002fea0000300000 */
.L_x_28:
[----:B------:R-:W-:Y:S04]  /*1c70*/  BSSY.RECONVERGENT B0, `(.L_x_29) ;  /* 0x0000003000007945 */ /* 0x000fe80003800200 */
[----:B------:R-:W-:Y:S05]  /*1c80*/  @!P2 BRA `(.L_x_30) ;  /* 0x000000000004a947 */ /* 0x000fea0003800000 */
[----:B-1----:R-:W-:Y:S05]  /*1c90*/  BPT.TRAP 0x1 ;  /* 0x000000040000795c */ /* 0x002fea0000300000 */
.L_x_30:
[----:B-1----:R-:W-:Y:S05]  /*1ca0*/  BSYNC.RECONVERGENT B0 ;  /* 0x0000000000007941 */ /* 0x002fea0003800200 */
.L_x_29:
[----:B------:R-:W-:Y:S02]  /*1cb0*/  UIADD3 UR5, UPT, UPT, UR4, 0x1, URZ ;  /* 0x0000000104057890 */ /* 0x000fe4000fffe0ff */
[----:B------:R-:W-:Y:S02]  /*1cc0*/  ULEA UR8, UR4, UR30, 0xd ;  /* 0x0000001e04087291 */ /* 0x000fe4000f8e68ff */
[----:B------:R-:W-:Y:S02]  /*1cd0*/  UISETP.NE.AND UP0, UPT, UR5, 0x4, UPT ;  /* 0x000000040500788c */ /* 0x000fe4000bf05270 */
[----:B------:R-:W-:Y:S02]  /*1ce0*/  ULEA UR24, UR4, UR14, 0xe ;  /* 0x0000000e04187291 */ /* 0x000fe4000f8e70ff */
[----:B------:R-:W-:Y:S02]  /*1cf0*/  USEL UR6, URZ, 0x1, UP0 ;  /* 0x00000001ff067887 */ /* 0x000fe40008000000 */
[----:B------:R-:W-:-:S02]  /*1d00*/  USEL UR15, UR5, URZ, UP0 ;  /* 0x000000ff050f7287 */ /* 0x000fc40008000000 */
[----:B------:R-:W-:Y:S02]  /*1d10*/  UIADD3 UR4, UP0, UPT, UR40, 0x180, URZ ;  /* 0x0000018028047890 */ /* 0x000fe4000ff1e0ff */
[----:B------:R-:W-:Y:S01]  /*1d20*/  ULEA UR5, UR15, UR14, 0x3 ;  /* 0x0000000e0f057291 */ /* 0x000fe2000f8e18ff */
[----:B------:R-:W-:Y:S01]  /*1d30*/  LOP3.LUT R12, R12, UR6, RZ, 0x3c, !PT ;  /* 0x000000060c0c7c12 */ /* 0x000fe2000f8e3cff */
[----:B------:R-:W-:Y:S02]  /*1d40*/  UIADD3 UR6, UP1, UPT, UR40, 0x80, URZ ;  /* 0x0000008028067890 */ /* 0x000fe4000ff3e0ff */
[----:B------:R-:W-:Y:S01]  /*1d50*/  ULEA UR8, UR8, UR14, 0x2 ;  /* 0x0000000e08087291 */ /* 0x000fe2000f8e10ff */
[----:B--2---:R-:W-:Y:S01]  /*1d60*/  SHF.L.U32 R0, R12, 0x1f, RZ ;  /* 0x0000001f0c007819 */ /* 0x004fe200000006ff */
[----:B------:R-:W-:Y:S02]  /*1d70*/  UIADD3 UR34, UPT, UPT, UR26, -0x20, URZ ;  /* 0xffffffe01a227890 */ /* 0x000fe4000fffe0ff */
[----:B------:R-:W-:Y:S01]  /*1d80*/  ULOP3.LUT UR33, UR33, 0xfefffff8, URZ, 0xc0, !UPT ;  /* 0xfefffff821217892 */ /* 0x000fe2000f8ec0ff */
[----:B------:R4:W1:Y:S01]  /*1d90*/  SYNCS.PHASECHK.TRANS64.TRYWAIT P0, [UR5+0x20], R0 ;  /* 0x00002000ff0075a7 */ /* 0x0008620008001105 */
[----:B------:R-:W-:-:S02]  /*1da0*/  UIADD3.X UR7, UPT, UPT, URZ, UR41, URZ, UP1, !UPT ;  /* 0x00000029ff077290 */ /* 0x000fc40008ffe4ff */
[----:B------:R-:W-:Y:S02]  /*1db0*/  UIADD3 UR32, UPT, UPT, UR24, 0x8400, URZ ;  /* 0x0000840018207890 */ /* 0x000fe4000fffe0ff */
[----:B------:R-:W-:Y:S02]  /*1dc0*/  UIADD3 UR24, UPT, UPT, UR24, 0xa400, URZ ;  /* 0x0000a40018187890 */ /* 0x000fe4000fffe0ff */
[----:B------:R-:W-:Y:S02]  /*1dd0*/  UIADD3.X UR5, UPT, UPT, URZ, UR41, URZ, UP0, !UPT ;  /* 0x00000029ff057290 */ /* 0x000fe400087fe4ff */
[----:B------:R-:W-:Y:S02]  /*1de0*/  UIADD3 UR16, UPT, UPT, UR8, 0x18400, URZ ;  /* 0x0001840008107890 */ /* 0x000fe4000fffe0ff */
[----:B------:R-:W-:Y:S02]  /*1df0*/  UPRMT UR13, URZ, 0x5410, UR29 ;  /* 0x00005410ff0d7896 */ /* 0x000fe4000800001d */
[----:B------:R-:W-:Y:S01]  /*1e00*/  UIADD3 UR8, UPT, UPT, UR8, 0x1c400, URZ ;  /* 0x0001c40008087890 */ /* 0x000fe2000fffe0ff */
[----:B------:R-:W-:Y:S01]  /*1e10*/  UMOV UR22, 0x0 ;  /* 0x0000000000167882 */ /* 0x000fe20000000000 */
[----:B------:R-:W-:Y:S01]  /*1e20*/  UMOV UR23, 0x10000000 ;  /* 0x1000000000177882 */ /* 0x000fe20000000000 */
[----:B------:R-:W-:Y:S01]  /*1e30*/  UMOV UR27, UR35 ;  /* 0x00000023001b7c82 */ /* 0x000fe20008000000 */
[----:B------:R-:W-:Y:S01]  /*1e40*/  UMOV UR28, UR36 ;  /* 0x00000024001c7c82 */ /* 0x000fe20008000000 */
[----:B------:R-:W-:Y:S01]  /*1e50*/  UMOV UR25, UR33 ;  /* 0x0000002100197c82 */ /* 0x000fe20008000000 */
[----:B------:R-:W-:Y:S01]  /*1e60*/  UMOV UR20, UR36 ;  /* 0x0000002400147c82 */ /* 0x000fe20008000000 */
[----:B------:R-:W-:Y:S01]  /*1e70*/  UMOV UR17, UR33 ;  /* 0x0000002100117c82 */ /* 0x000fe20008000000 */
[----:B------:R-:W-:Y:S01]  /*1e80*/  UMOV UR18, UR34 ;  /* 0x0000002200127c82 */ /* 0x000fe20008000000 */
[----:B------:R-:W-:Y:S01]  /*1e90*/  UTMALDG.3D.2CTA [UR32], [UR6], desc[UR22] ;  /* 0x00001620060075b4 */ /* 0x000fe20008211000 */
[----:B------:R-:W-:Y:S01]  /*1ea0*/  UMOV UR10, UR26 ;  /* 0x0000001a000a7c82 */ /* 0x000fe20008000000 */
[----:B------:R-:W-:Y:S01]  /*1eb0*/  UMOV UR11, UR19 ;  /* 0x00000013000b7c82 */ /* 0x000fe20008000000 */
[----:B------:R-:W-:Y:S01]  /*1ec0*/  UMOV UR12, UR36 ;  /* 0x00000024000c7c82 */ /* 0x000fe20008000000 */
[----:B------:R-:W-:Y:S01]  /*1ed0*/  UMOV UR9, UR33 ;  /* 0x0000002100097c82 */ /* 0x000fe20008000000 */
[----:B------:R2:W-:Y:S01]  /*1ee0*/  UTMALDG.3D.2CTA [UR24], [UR6], desc[UR22] ;  /* 0x00001618060075b4 */ /* 0x0005e20008211000 */
[----:B------:R-:W-:Y:S01]  /*1ef0*/  UTMALDG.3D.MULTICAST.2CTA [UR16], [UR4], UR13, desc[UR22] ;  /* 0x00001610040073b4 */ /* 0x000fe2000821180d */
[----:B------:R3:W-:Y:S01]  /*1f00*/  UTMALDG.3D.MULTICAST.2CTA [UR8], [UR4], UR13, desc[UR22] ;  /* 0x00001608040073b4 */ /* 0x0007e2000821180d */
[----:B--2---:R-:W-:Y:S01]  /*1f10*/  UIADD3 UR26, UPT, UPT, UR26, 0x40, URZ ;  /* 0x000000401a1a7890 */ /* 0x004fe2000fffe0ff */
[----:B---3--:R-:W-:Y:S01]  /*1f20*/  UMOV UR13, UR42 ;  /* 0x0000002a000d7c82 */ /* 0x008fe20008000000 */
[----:B------:R-:W-:Y:S01]  /*1f30*/  UMOV UR4, UR15 ;  /* 0x0000000f00047c82 */ /* 0x000fe20008000000 */
[----:B----4-:R-:W-:Y:S09]  /*1f40*/  BRA.U UP2, `(.L_x_31) ;  /* 0xfffffffd02147547 */ /* 0x010ff2000b83ffff */
.L_x_25:
[----:B------:R-:W-:Y:S01]  /*1f50*/  ULEA UR4, UR15, UR14, 0x3 ;  /* 0x0000000e0f047291 */ /* 0x000fe2000f8e18ff */
[----:B--2---:R-:W-:Y:S01]  /*1f60*/  SHF.L.U32 R0, R12, 0x1f, RZ ;  /* 0x0000001f0c007819 */ /* 0x004fe200000006ff */
[----:B------:R-:W-:Y:S01]  /*1f70*/  @!P1 SYNCS.ARRIVE.TRANS64.A1T0 RZ, [UR14+0x88], RZ ;  /* 0x000088ffffff99a7 */ /* 0x000fe2000810000e */
[----:B------:R-:W-:-:S06]  /*1f80*/  UISETP.GT.AND UP0, UPT, UR49, UR48, UPT ;  /* 0x000000303100728c */ /* 0x000fcc000bf04270 */
[----:B------:R2:W4:Y:S03]  /*1f90*/  SYNCS.PHASECHK.TRANS64.TRYWAIT P1, [UR4+0x20], R0 ;  /* 0x00002000ff0075a7 */ /* 0x0005260008021104 */
[----:B------:R-:W-:Y:S05]  /*1fa0*/  BRA.U !UP0, `(.L_x_32) ;  /* 0x0000000508047547 */ /* 0x000fea000b800000 */
[----:B------:R-:W-:Y:S01]  /*1fb0*/  UIADD3 UR37, UPT, UPT, UR52, UR13, URZ ;  /* 0x0000000d34257290 */ /* 0x000fe2000fffe0ff */
[----:B------:R-:W-:-:S11]  /*1fc0*/  UMOV UR6, UR15 ;  /* 0x0000000f00067c82 */ /* 0x000fd60008000000 */
.L_x_40:
[----:B------:R-:W-:Y:S01]  /*1fd0*/  ULEA UR7, UR6, UR14, 0x3 ;  /* 0x0000000e06077291 */ /* 0x000fe2000f8e18ff */
[----:B----4-:R-:W-:Y:S01]  /*1fe0*/  @P3 MOV R2, 0x18000 ;  /* 0x0001800000023802 */ /* 0x010fe20000000f00 */
[----:B-12-4-:R-:W-:Y:S10]  /*1ff0*/  @P1 BRA `(.L_x_33) ;  /* 0x00000000000c1947 */ /* 0x016ff40003800000 */
[----:B------:R-:W-:-:S04]  /*2000*/  SHF.L.U32 R3, R12, 0x1f, RZ ;  /* 0x0000001f0c037819 */ /* 0x000fc800000006ff */
[----:B-1-3--:R-:W1:Y:S02]  /*2010*/  SYNCS.PHASECHK.TRANS64.TRYWAIT P0, [UR7+0x20], R3 ;  /* 0x00002003ff0075a7 */ /* 0x00ae640008001107 */
[----:B-1----:R-:W-:Y:S05]  /*2020*/  @!P0 BRA `(.L_x_34) ;  /* 0x0000009400708947 */ /* 0x002fea0003800000 */
.L_x_33:
[----:B------:R4:W-:Y:S01]  /*2030*/  @P3 SYNCS.ARRIVE.TRANS64 RZ, [UR7], R2 ;  /* 0x00000002ffff39a7 */ /* 0x0009e20008000007 */
[----:B------:R-:W-:-:S04]  /*2040*/  ULOP3.LUT UR4, UR31, 0x2, URZ, 0xfc, !UPT ;  /* 0x000000021f047892 */ /* 0x000fc8000f8efcff */
[----:B------:R-:W-:-:S09]  /*2050*/  UISETP.NE.AND UP0, UPT, UR4, 0x2, UPT ;  /* 0x000000020400788c */ /* 0x000fd2000bf05270 */
[----:B------:R-:W-:Y:S05]  /*2060*/  BRA.U UP0, `(.L_x_35) ;  /* 0x0000000100047547 */ /* 0x000fea000b800000 */
[----:B-1----:R-:W-:Y:S05]  /*2070*/  BPT.TRAP 0x1 ;  /* 0x000000040000795c */ /* 0x002fea0000300000 */
.L_x_35:
[----:B------:R-:W-:Y:S04]  /*2080*/  BSSY.RECONVERGENT B0, `(.L_x_36) ;  /* 0x0000003000007945 */ /* 0x000fe80003800200 */
[----:B------:R-:W-:Y:S05]  /*2090*/  @!P2 BRA `(.L_x_37) ;  /* 0x000000000004a947 */ /* 0x000fea0003800000 */
[----:B-1----:R-:W-:Y:S05]  /*20a0*/  BPT.TRAP 0x1 ;  /* 0x000000040000795c */ /* 0x002fea0000300000 */
.L_x_37:
[----:B-1----:R-:W-:Y:S05]  /*20b0*/  BSYNC.RECONVERGENT B0 ;  /* 0x0000000000007941 */ /* 0x002fea0003800200 */
.L_x_36:
[----:B------:R-:W-:Y:S01]  /*20c0*/  UIADD3 UR4, UPT, UPT, UR6, 0x1, URZ ;  /* 0x0000000106047890 */ /* 0x000fe2000fffe0ff */
[----:B------:R-:W-:Y:S01]  /*20d0*/  BSSY.RECONVERGENT B0, `(.L_x_38) ;  /* 0x000002a000007945 */ /* 0x000fe20003800200 */
[----:B---3--:R-:W-:Y:S02]  /*20e0*/  ELECT P0, URZ, PT ;  /* 0x0000000000ff782f */ /* 0x008fe40003800000 */
[----:B------:R-:W-:-:S04]  /*20f0*/  UISETP.NE.AND UP0, UPT, UR4, 0x4, UPT ;  /* 0x000000040400788c */ /* 0x000fc8000bf05270 */
[----:B------:R-:W-:Y:S02]  /*2100*/  USEL UR5, URZ, 0x1, UP0 ;  /* 0x00000001ff057887 */ /* 0x000fe40008000000 */
[----:B------:R-:W-:-:S04]  /*2110*/  USEL UR15, UR4, URZ, UP0 ;  /* 0x000000ff040f7287 */ /* 0x000fc80008000000 */
[----:B------:R-:W-:Y:S01]  /*2120*/  ULEA UR4, UR15, UR14, 0x3 ;  /* 0x0000000e0f047291 */ /* 0x000fe2000f8e18ff */
[----:B------:R-:W-:-:S04]  /*2130*/  LOP3.LUT R12, R12, UR5, RZ, 0x3c, !PT ;  /* 0x000000050c0c7c12 */ /* 0x000fc8000f8e3cff */
[----:B--2---:R-:W-:-:S04]  /*2140*/  SHF.L.U32 R0, R12, 0x1f, RZ ;  /* 0x0000001f0c007819 */ /* 0x004fc800000006ff */
[----:B------:R1:W2:Y:S01]  /*2150*/  SYNCS.PHASECHK.TRANS64.TRYWAIT P1, [UR4+0x20], R0 ;  /* 0x00002000ff0075a7 */ /* 0x0002a20008021104 */
[----:B------:R-:W-:Y:S05]  /*2160*/  @!P0 BRA `(.L_x_39) ;  /* 0x0000000000808947 */ /* 0x000fea0003800000 */
[----:B------:R-:W-:Y:S02]  /*2170*/  ULEA UR8, UR6, UR30, 0xd ;  /* 0x0000001e06087291 */ /* 0x000fe4000f8e68ff */
[----:B------:R-:W-:Y:S02]  /*2180*/  ULEA UR24, UR6, UR14, 0xe ;  /* 0x0000000e06187291 */ /* 0x000fe4000f8e70ff */
[----:B------:R-:W-:Y:S02]  /*2190*/  UIADD3 UR4, UP1, UPT, UR40, 0x80, URZ ;  /* 0x0000008028047890 */ /* 0x000fe4000ff3e0ff */
[----:B------:R-:W-:Y:S02]  /*21a0*/  USHF.L.U32 UR34, UR13, 0x6, URZ ;  /* 0x000000060d227899 */ /* 0x000fe400080006ff */
[----:B------:R-:W-:Y:S02]  /*21b0*/  UIADD3 UR22, UP0, UPT, UR40, 0x180, URZ ;  /* 0x0000018028167890 */ /* 0x000fe4000ff1e0ff */
[----:B------:R-:W-:-:S02]  /*21c0*/  ULEA UR8, UR8, UR14, 0x2 ;  /* 0x0000000e08087291 */ /* 0x000fc4000f8e10ff */
[----:B------:R-:W-:Y:S02]  /*21d0*/  ULOP3.LUT UR33, UR7, 0xfefffff8, URZ, 0xc0, !UPT ;  /* 0xfefffff807217892 */ /* 0x000fe4000f8ec0ff */
[----:B------:R-:W-:Y:S02]  /*21e0*/  UIADD3.X UR5, UPT, UPT, URZ, UR41, URZ, UP1, !UPT ;  /* 0x00000029ff057290 */ /* 0x000fe40008ffe4ff */
[----:B------:R-:W-:Y:S02]  /*21f0*/  UIADD3 UR32, UPT, UPT, UR24, 0x8400, URZ ;  /* 0x0000840018207890 */ /* 0x000fe4000fffe0ff */
[----:B------:R-:W-:Y:S02]  /*2200*/  UIADD3 UR26, UPT, UPT, UR34, 0x20, URZ ;  /* 0x00000020221a7890 */ /* 0x000fe4000fffe0ff */
[----:B------:R-:W-:Y:S02]  /*2210*/  UIADD3 UR24, UPT, UPT, UR24, 0xa400, URZ ;  /* 0x0000a40018187890 */ /* 0x000fe4000fffe0ff */
[----:B------:R-:W-:-:S02]  /*2220*/  UIADD3.X UR23, UPT, UPT, URZ, UR41, URZ, UP0, !UPT ;  /* 0x00000029ff177290 */ /* 0x000fc400087fe4ff */
        /* <DEDUP_REMOVED lines=11> */
[----:B------:R3:W-:Y:S01]  /*22e0*/  UTMALDG.3D.2CTA [UR32], [UR4], desc[UR38] ;  /* 0x00002620040075b4 */ /* 0x0007e20008211000 */
[----:B------:R-:W-:Y:S01]  /*22f0*/  UMOV UR11, UR19 ;  /* 0x00000013000b7c82 */ /* 0x000fe20008000000 */
[----:B------:R-:W-:Y:S01]  /*2300*/  UMOV UR12, UR36 ;  /* 0x00000024000c7c82 */ /* 0x000fe20008000000 */
[----:B------:R-:W-:Y:S01]  /*2310*/  UMOV UR9, UR33 ;  /* 0x0000002100097c82 */ /* 0x000fe20008000000 */
[----:B------:R-:W-:Y:S01]  /*2320*/  UMOV UR10, UR26 ;  /* 0x0000001a000a7c82 */ /* 0x000fe20008000000 */
[----:B------:R3:W-:Y:S01]  /*2330*/  UTMALDG.3D.2CTA [UR24], [UR4], desc[UR38] ;  /* 0x00002618040075b4 */ /* 0x0007e20008211000 */
[----:B------:R3:W-:Y:S01]  /*2340*/  UTMALDG.3D.MULTICAST.2CTA [UR16], [UR22], UR21, desc[UR38] ;  /* 0x00002610160073b4 */ /* 0x0007e20008211815 */
[----:B------:R3:W-:Y:S02]  /*2350*/  UTMALDG.3D.MULTICAST.2CTA [UR8], [UR22], UR21, desc[UR38] ;  /* 0x00002608160073b4 */ /* 0x0007e40008211815 */
[----:B---3--:R-:W-:Y:S01]  /*2360*/  NOP ;  /* 0x0000000000007918 */ /* 0x008fe20000000000 */
.L_x_39:
[----:B------:R-:W-:Y:S05]  /*2370*/  BSYNC.RECONVERGENT B0 ;  /* 0x0000000000007941 */ /* 0x000fea0003800200 */
.L_x_38:
[----:B------:R-:W-:Y:S01]  /*2380*/  UIADD3 UR13, UPT, UPT, UR13, 0x1, URZ ;  /* 0x000000010d0d7890 */ /* 0x000fe2000fffe0ff */
[----:B------:R-:W-:-:S03]  /*2390*/  UMOV UR6, UR15 ;  /* 0x0000000f00067c82 */ /* 0x000fc60008000000 */
[----:B------:R-:W-:-:S09]  /*23a0*/  UISETP.NE.AND UP0, UPT, UR13, UR37, UPT ;  /* 0x000000250d00728c */ /* 0x000fd2000bf05270 */
[----:B------:R-:W-:Y:S05]  /*23b0*/  BRA.U UP0, `(.L_x_40) ;  /* 0xfffffffd00047547 */ /* 0x000fea000b83ffff */
.L_x_32:
[C---:B------:R-:W-:Y:S01]  /*23c0*/  LEA R3, R11.reuse, UR14, 0x3 ;  /* 0x0000000e0b037c11 */ /* 0x040fe2000f8e18ff */
[----:B------:R-:W-:Y:S01]  /*23d0*/  NOP ;  /* 0x0000000000007918 */ /* 0x000fe20000000000 */
[----:B-12---:R-:W-:Y:S02]  /*23e0*/  SHF.L.U32 R0, R10, 0x1f, RZ ;  /* 0x0000001f0a007819 */ /* 0x006fe400000006ff */
[----:B------:R-:W-:Y:S02]  /*23f0*/  LEA R4, R11, UR14, 0x4 ;  /* 0x0000000e0b047c11 */ /* 0x000fe4000f8e20ff */
[----:B---3--:R-:W1:Y:S02]  /*2400*/  SYNCS.PHASECHK.TRANS64.TRYWAIT P0, [R3+URZ+0x90], R0 ;  /* 0x00009000030075a7 */ /* 0x008e6400080011ff */
[----:B-1----:R-:W-:Y:S05]  /*2410*/  @!P0 BRA `(.L_x_41) ;  /* 0x00000090008c8947 */ /* 0x002fea0003800000 */
.L_x_190:
[----:B------:R-:W2:Y:S01]  /*2420*/  LDS.128 R4, [R4+0x120] ;  /* 0x0001200004047984 */ /* 0x000ea20000000c00 */
[----:B------:R-:W-:Y:S01]  /*2430*/  UISETP.GE.AND UP0, UPT, UR45, 0x1, UPT ;  /* 0x000000012d00788c */ /* 0x000fe2000bf06270 */
[----:B------:R-:W-:Y:S01]  /*2440*/  @!PT LDS RZ, [RZ] ;  /* 0x00000000fffff984 */ /* 0x000fe20000000800 */
[----:B------:R-:W-:Y:S01]  /*2450*/  @!PT LDS RZ, [RZ] ;  /* 0x00000000fffff984 */ /* 0x000fe20000000800 */
[----:B------:R-:W-:Y:S01]  /*2460*/  @!PT LDS RZ, [RZ] ;  /* 0x00000000fffff984 */ /* 0x000fe20000000800 */
[----:B------:R-:W-:Y:S01]  /*2470*/  @!PT LDS RZ, [RZ] ;  /* 0x00000000fffff984 */ /* 0x000fe20000000800 */
[----:B------:R3:W-:Y:S06]  /*2480*/  MEMBAR.ALL.CTA ;  /* 0x0000000000007992 */ /* 0x0007ec0000008000 */
[----:B---3--:R-:W3:Y:S01]  /*2490*/  FENCE.VIEW.ASYNC.S ;  /* 0x00000000000073c6 */ /* 0x008ee20000000000 */
[----:B--2---:R-:W-:-:S13]  /*24a0*/  LOP3.LUT P0, RZ, R6, 0x1, RZ, 0xc0, !PT ;  /* 0x0000000106ff7812 */ /* 0x004fda000780c0ff */
[----:B---3--:R-:W-:Y:S01]  /*24b0*/  VOTEU.ANY UP1, P0 ;  /* 0x0000000000ff7886 */ /* 0x008fe20000020100 */
[----:B------:R-:W-:-:S13]  /*24c0*/  PLOP3.LUT P0, PT, PT, PT, UP1, 0x80, 0x8 ;  /* 0x000000000008781c */ /* 0x000fda0003f0f018 */
[----:B-1----:R-:W-:Y:S02]  /*24d0*/  @P0 LOP3.LUT R0, R5, 0xffff, RZ, 0xc0, !PT ;  /* 0x0000ffff05000812 */ /* 0x002fe400078ec0ff */
[----:B----4-:R-:W-:Y:S02]  /*24e0*/  @P0 MOV R2, R4 ;  /* 0x0000000400020202 */ /* 0x010fe40000000f00 */
[----:B------:R-:W-:Y:S01]  /*24f0*/  @P0 R2UR UR5, R0 ;  /* 0x00000000000502ca */ /* 0x000fe200000e0000 */
[----:B------:R-:W-:Y:S01]  /*2500*/  VIADD R0, R3, 0xa0 ;  /* 0x000000a003007836 */ /* 0x000fe20000000000 */
[----:B------:R-:W-:Y:S02]  /*2510*/  @P0 SHF.R.U32.HI R4, RZ, 0x10, R5 ;  /* 0x00000010ff040819 */ /* 0x000fe40000011605 */
[----:B------:R-:W-:Y:S02]  /*2520*/  @P0 R2UR UR6, R2 ;  /* 0x00000000020602ca */ /* 0x000fe400000e0000 */
[----:B------:R-:W-:-:S02]  /*2530*/  PRMT R0, RZ, 0x654, R0 ;  /* 0x00000654ff007816 */ /* 0x000fc40000000000 */
[----:B------:R-:W-:Y:S02]  /*2540*/  @P0 R2UR UR4, R4 ;  /* 0x00000000040402ca */ /* 0x000fe400000e0000 */
[----:B------:R1:W-:Y:S03]  /*2550*/  SYNCS.ARRIVE.TRANS64.RED.A1T0 RZ, [R0+URZ], RZ ;  /* 0x000000ff00ff79a7 */ /* 0x0003e600081004ff */
[----:B------:R-:W-:-:S04]  /*2560*/  @UP1 UMOV UR43, UR5 ;  /* 0x00000005002b1c82 */ /* 0x000fc80008000000 */
[----:B------:R-:W-:-:S04]  /*2570*/  @UP1 UMOV UR44, UR6 ;  /* 0x00000006002c1c82 */ /* 0x000fc80008000000 */
[----:B------:R-:W-:Y:S01]  /*2580*/  @UP1 UMOV UR36, UR4 ;  /* 0x0000000400241c82 */ /* 0x000fe20008000000 */
[----:B------:R-:W-:Y:S05]  /*2590*/  BRA.U !UP0, `(.L_x_42) ;  /* 0x0000000108d47547 */ /* 0x000fea000b800000 */
[----:B------:R-:W2:Y:S01]  /*25a0*/  LDCU.128 UR16, c[0x0][0xb10] ;  /* 0x00016200ff1077ac */ /* 0x000ea20008000c00 */
[----:B------:R-:W3:Y:S01]  /*25b0*/  LDCU UR23, c[0x0][0xb20] ;  /* 0x00016400ff1777ac */ /* 0x000ee20008000800 */
[----:B------:R-:W4:Y:S01]  /*25c0*/  LDCU UR22, c[0x0][0xb0c] ;  /* 0x00016180ff1677ac */ /* 0x000f220008000800 */
[----:B------:R-:W1:Y:S01]  /*25d0*/  LDCU.64 UR8, c[0x0][0xb28] ;  /* 0x00016500ff0877ac */ /* 0x000e620008000a00 */
[----:B------:R-:W-:Y:S02]  /*25e0*/  UISETP.NE.AND UP3, UPT, UR45, 0x1, UPT ;  /* 0x000000012d00788c */ /* 0x000fe4000bf65270 */
[----:B--2---:R-:W-:Y:S02]  /*25f0*/  UIMAD.WIDE.U32 UR6, UR46, UR19, URZ ;  /* 0x000000132e0672a5 */ /* 0x004fe4000f8e00ff */
[----:B------:R-:W-:Y:S02]  /*2600*/  UIMAD.WIDE.U32 UR4, UR47, UR16, URZ ;  /* 0x000000102f0472a5 */ /* 0x000fe4000f8e00ff */
[----:B------:R-:W-:-:S02]  /*2610*/  UISETP.NE.AND UP0, UPT, UR18, 0x1, UPT ;  /* 0x000000011200788c */ /* 0x000fc4000bf05270 */
[----:B------:R-:W-:Y:S01]  /*2620*/  UIMAD.WIDE.U32 UR20, UR43, UR19, URZ ;  /* 0x000000132b1472a5 */ /* 0x000fe2000f8e00ff */
[----:B------:R-:W-:Y:S02]  /*2630*/  UMOV UR6, UR7 ;  /* 0x0000000700067c82 */ /* 0x000fe40008000000 */
[----:B------:R-:W-:Y:S01]  /*2640*/  UMOV UR4, UR5 ;  /* 0x0000000500047c82 */ /* 0x000fe20008000000 */
[----:B---3--:R-:W-:Y:S02]  /*2650*/  USHF.R.U32.HI UR6, URZ, UR23, UR6 ;  /* 0x00000017ff067299 */ /* 0x008fe40008011606 */
[----:B----4-:R-:W-:Y:S02]  /*2660*/  UISETP.NE.AND UP2, UPT, UR22, 0x1, UPT ;  /* 0x000000011600788c */ /* 0x010fe4000bf45270 */
[----:B------:R-:W-:Y:S02]  /*2670*/  USHF.R.U32.HI UR4, URZ, UR17, UR4 ;  /* 0x00000011ff047299 */ /* 0x000fe40008011604 */
[----:B------:R-:W-:-:S02]  /*2680*/  USEL UR5, UR46, UR6, !UP0 ;  /* 0x000000062e057287 */ /* 0x000fc4000c000000 */
[----:B------:R-:W-:Y:S02]  /*2690*/  USEL UR6, UR47, UR4, !UP2 ;  /* 0x000000042f067287 */ /* 0x000fe4000d000000 */
[----:B-1----:R-:W-:Y:S01]  /*26a0*/  UIMAD.WIDE.U32 UR10, UR5, UR8, URZ ;  /* 0x00000008050a72a5 */ /* 0x002fe2000f8e00ff */
[----:B------:R-:W-:Y:S01]  /*26b0*/  UMOV UR4, UR21 ;  /* 0x0000001500047c82 */ /* 0x000fe20008000000 */
[----:B------:R-:W-:Y:S02]  /*26c0*/  UIMAD.WIDE.U32 UR12, UR44, UR16, URZ ;  /* 0x000000102c0c72a5 */ /* 0x000fe4000f8e00ff */
[----:B------:R-:W-:-:S03]  /*26d0*/  UIMAD.WIDE.U32 UR20, UR6, UR8, URZ ;  /* 0x00000008061472a5 */ /* 0x000fc6000f8e00ff */
[----:B------:R-:W-:Y:S01]  /*26e0*/  UMOV UR10, UR11 ;  /* 0x0000000b000a7c82 */ /* 0x000fe20008000000 */
[----:B------:R-:W-:Y:S02]  /*26f0*/  USHF.R.U32.HI UR4, URZ, UR23, UR4 ;  /* 0x00000017ff047299 */ /* 0x000fe40008011604 */
[----:B------:R-:W-:Y:S01]  /*2700*/  @UP3 USHF.R.U32.HI UR5, URZ, UR9, UR10 ;  /* 0x00000009ff053299 */ /* 0x000fe2000801160a */
[----:B------:R-:W-:Y:S01]  /*2710*/  UMOV UR12, UR13 ;  /* 0x0000000d000c7c82 */ /* 0x000fe20008000000 */
[----:B------:R-:W-:Y:S01]  /*2720*/  UMOV UR20, UR21 ;  /* 0x0000001500147c82 */ /* 0x000fe20008000000 */
[----:B------:R-:W-:Y:S02]  /*2730*/  USHF.R.U32.HI UR17, URZ, UR17, UR12 ;  /* 0x00000011ff117299 */ /* 0x000fe4000801160c */
[----:B------:R-:W-:Y:S02]  /*2740*/  USEL UR4, UR43, UR4, !UP0 ;  /* 0x000000042b047287 */ /* 0x000fe4000c000000 */
[----:B------:R-:W-:-:S02]  /*2750*/  @UP3 USHF.R.U32.HI UR6, URZ, UR9, UR20 ;  /* 0x00000009ff063299 */ /* 0x000fc40008011614 */
[----:B------:R-:W-:Y:S02]  /*2760*/  UIMAD UR7, UR45, UR5, URZ ;  /* 0x000000052d0772a4 */ /* 0x000fe4000f8e02ff */
[----:B------:R-:W-:Y:S02]  /*2770*/  USEL UR5, UR44, UR17, !UP2 ;  /* 0x000000112c057287 */ /* 0x000fe4000d000000 */
[----:B------:R-:W-:Y:S02]  /*2780*/  UIMAD UR10, UR45, UR6, URZ ;  /* 0x000000062d0a72a4 */ /* 0x000fe4000f8e02ff */
[----:B------:R-:W-:Y:S02]  /*2790*/  UISETP.GE.AND UP0, UPT, UR4, UR7, UPT ;  /* 0x000000070400728c */ /* 0x000fe4000bf06270 */
[----:B------:R-:W-:Y:S02]  /*27a0*/  UIMAD.WIDE.U32 UR12, UR4, UR8, URZ ;  /* 0x00000008040c72a5 */ /* 0x000fe4000f8e00ff */
[----:B------:R-:W-:-:S02]  /*27b0*/  UISETP.GE.OR UP0, UPT, UR5, UR10, UP0 ;  /* 0x0000000a0500728c */ /* 0x000fc40008706670 */
[----:B------:R-:W-:Y:S02]  /*27c0*/  UIMAD.WIDE.U32 UR10, UR5, UR8, URZ ;  /* 0x00000008050a72a5 */ /* 0x000fe4000f8e00ff */
[----:B------:R-:W-:Y:S01]  /*27d0*/  UIADD3 UR12, UPT, UPT, -UR4, URZ, URZ ;  /* 0x000000ff040c7290 */ /* 0x000fe2000fffe1ff */
[----:B------:R-:W-:Y:S01]  /*27e0*/  UMOV UR8, UR13 ;  /* 0x0000000d00087c82 */ /* 0x000fe20008000000 */
[----:B------:R-:W-:Y:S02]  /*27f0*/  UIADD3 UR10, UPT, UPT, -UR5, URZ, URZ ;  /* 0x000000ff050a7290 */ /* 0x000fe4000fffe1ff */
        /* <DEDUP_REMOVED lines=15> */
.L_x_42:
[----:B------:R-:W2:Y:S02]  /*28f0*/  LDCU UR4, c[0x0][0xb30] ;  /* 0x00016600ff0477ac */ /* 0x000ea40008000800 */
[----:B--2---:R-:W-:-:S09]  /*2900*/  UISETP.NE.AND UP0, UPT, UR4, 0x1, UPT ;  /* 0x000000010400788c */ /* 0x004fd2000bf05270 */
[----:B------:R-:W-:Y:S05]  /*2910*/  BRA.U UP0, `(.L_x_43) ;  /* 0x0000000100447547 */ /* 0x000fea000b800000 */
[----:B------:R-:W2:Y:S01]  /*2920*/  LDCU.128 UR8, c[0x0][0xb10] ;  /* 0x00016200ff0877ac */ /* 0x000ea20008000c00 */
[----:B------:R-:W3:Y:S01]  /*2930*/  LDCU UR12, c[0x0][0xb0c] ;  /* 0x00016180ff0c77ac */ /* 0x000ee20008000800 */
[----:B------:R-:W4:Y:S01]  /*2940*/  LDCU UR13, c[0x0][0xb20] ;  /* 0x00016400ff0d77ac */ /* 0x000f220008000800 */
[----:B--2---:R-:W-:Y:S02]  /*2950*/  UIMAD.WIDE.U32 UR6, UR44, UR8, URZ ;  /* 0x000000082c0672a5 */ /* 0x004fe4000f8e00ff */
[----:B------:R-:W-:Y:S02]  /*2960*/  UIMAD.WIDE.U32 UR4, UR43, UR11, URZ ;  /* 0x0000000b2b0472a5 */ /* 0x000fe4000f8e00ff */
[----:B---3--:R-:W-:Y:S02]  /*2970*/  UISETP.NE.AND UP2, UPT, UR12, 0x1, UPT ;  /* 0x000000010c00788c */ /* 0x008fe4000bf45270 */
[----:B------:R-:W-:Y:S01]  /*2980*/  UISETP.NE.AND UP0, UPT, UR10, 0x1, UPT ;  /* 0x000000010a00788c */ /* 0x000fe2000bf05270 */
[----:B------:R-:W-:-:S02]  /*2990*/  UMOV UR6, UR7 ;  /* 0x0000000700067c82 */ /* 0x000fc40008000000 */
[----:B------:R-:W-:Y:S01]  /*29a0*/  UMOV UR4, UR5 ;  /* 0x0000000500047c82 */ /* 0x000fe20008000000 */
[----:B------:R-:W-:Y:S02]  /*29b0*/  USHF.R.U32.HI UR9, URZ, UR9, UR6 ;  /* 0x00000009ff097299 */ /* 0x000fe40008011606 */
[----:B----4-:R-:W-:Y:S02]  /*29c0*/  USHF.R.U32.HI UR4, URZ, UR13, UR4 ;  /* 0x0000000dff047299 */ /* 0x010fe40008011604 */
[----:B------:R-:W-:Y:S02]  /*29d0*/  USEL UR5, UR44, UR9, !UP2 ;  /* 0x000000092c057287 */ /* 0x000fe4000d000000 */
[----:B------:R-:W-:-:S04]  /*29e0*/  USEL UR4, UR43, UR4, !UP0 ;  /* 0x000000042b047287 */ /* 0x000fc8000c000000 */
[----:B------:R-:W-:Y:S02]  /*29f0*/  UIADD3 UR6, UPT, UPT, UR5, -UR4, URZ ;  /* 0x8000000405067290 */ /* 0x000fe4000fffe0ff */
[----:B------:R-:W-:Y:S02]  /*2a00*/  UIADD3 UR4, UPT, UPT, -UR5, UR4, URZ ;  /* 0x0000000405047290 */ /* 0x000fe4000fffe1ff */
[----:B------:R-:W-:Y:S02]  /*2a10*/  UIMAD UR43, UR6, UR10, UR43 ;  /* 0x0000000a062b72a4 */ /* 0x000fe4000f8e022b */
[----:B------:R-:W-:-:S12]  /*2a20*/  UIMAD UR44, UR4, UR12, UR44 ;  /* 0x0000000c042c72a4 */ /* 0x000fd8000f8e022c */
.L_x_43:
[----:B------:R-:W-:Y:S01]  /*2a30*/  VIADD R11, R11, 0x1 ;  /* 0x000000010b0b7836 */ /* 0x000fe20000000000 */
[----:B------:R-:W-:Y:S02]  /*2a40*/  R2UR UR5, R54 ;  /* 0x00000000360572ca */ /* 0x000fe400000e0000 */
[----:B------:R-:W-:Y:S02]  /*2a50*/  R2UR UR4, R53 ;  /* 0x00000000350472ca */ /* 0x000fe400000e0000 */
[C---:B------:R-:W-:Y:S02]  /*2a60*/  ISETP.NE.AND P0, PT, R11.reuse, 0x2, PT ;  /* 0x000000020b00780c */ /* 0x040fe40003f05270 */
[----:B------:R-:W-:Y:S02]  /*2a70*/  PLOP3.LUT P1, PT, PT, PT, PT, 0x80, 0x8 ;  /* 0x000000000008781c */ /* 0x000fe40003f2f070 */
[----:B-1----:R-:W-:Y:S02]  /*2a80*/  SEL R0, RZ, 0x1, P0 ;  /* 0x00000001ff007807 */ /* 0x002fe40000000000 */
[----:B------:R-:W-:-:S02]  /*2a90*/  SEL R11, R11, RZ, P0 ;  /* 0x000000ff0b0b7207 */ /* 0x000fc40000000000 */
[----:B------:R-:W-:Y:S01]  /*2aa0*/  LOP3.LUT R10, R10, R0, RZ, 0x3c, !PT ;  /* 0x000000000a0a7212 */ /* 0x000fe200078e3cff */
[----:B------:R-:W-:Y:S02]  /*2ab0*/  UIADD3 UR26, UPT, UPT, UR44, UR5, URZ ;  /* 0x000000052c1a7290 */ /* 0x000fe4000fffe0ff */
[----:B------:R-:W-:Y:S01]  /*2ac0*/  UIADD3 UR27, UPT, UPT, UR43, UR4, URZ ;  /* 0x000000042b1b7290 */ /* 0x000fe2000fffe0ff */
[----:B------:R-:W-:Y:S11]  /*2ad0*/  BRA.U UP1, `(.L_x_44) ;  /* 0xffffffed01b07547 */ /* 0x000ff6000b83ffff */
[----:B------:R-:W-:Y:S01]  /*2ae0*/  UIADD3 UR14, UPT, UPT, UR14, 0x20, URZ ;  /* 0x000000200e0e7890 */ /* 0x000fe2000fffe0ff */
[----:B------:R-:W-:-:S03]  /*2af0*/  SHF.L.U32 R2, R12, 0x1f, RZ ;  /* 0x0000001f0c027819 */ /* 0x000fc600000006ff */
[----:B------:R-:W-:-:S09]  /*2b00*/  ULEA UR4, UR15, UR14, 0x3 ;  /* 0x0000000e0f047291 */ /* 0x000fd2000f8e18ff */
[----:B------:R-:W1:Y:S02]  /*2b10*/  SYNCS.PHASECHK.TRANS64.TRYWAIT P0, [UR4], R2 ;  /* 0x00000002ff0075a7 */ /* 0x000e640008001104 */
[----:B-1----:R-:W-:Y:S05]  /*2b20*/  @!P0 BRA `(.L_x_45) ;  /* 0x0000008800dc8947 */ /* 0x002fea0003800000 */
.L_x_192:
[----:B------:R-:W-:-:S04]  /*2b30*/  UIADD3 UR4, UPT, UPT, UR15, 0x1, URZ ;  /* 0x000000010f047890 */ /* 0x000fc8000fffe0ff */
[----:B------:R-:W-:-:S04]  /*2b40*/  UISETP.NE.AND UP0, UPT, UR4, 0x4, UPT ;  /* 0x000000040400788c */ /* 0x000fc8000bf05270 */
[----:B------:R-:W-:Y:S02]  /*2b50*/  USEL UR6, URZ, 0x1, UP0 ;  /* 0x00000001ff067887 */ /* 0x000fe40008000000 */
[----:B------:R-:W-:-:S04]  /*2b60*/  USEL UR4, UR4, URZ, UP0 ;  /* 0x000000ff04047287 */ /* 0x000fc80008000000 */
[----:B------:R-:W-:Y:S01]  /*2b70*/  ULEA UR5, UR4, UR14, 0x3 ;  /* 0x0000000e04057291 */ /* 0x000fe2000f8e18ff */
[----:B-1----:R-:W-:-:S04]  /*2b80*/  LOP3.LUT R2, R12, UR6, RZ, 0x3c, !PT ;  /* 0x000000060c027c12 */ /* 0x002fc8000f8e3cff */
[----:B------:R-:W-:-:S04]  /*2b90*/  SHF.L.U32 R3, R2, 0x1f, RZ ;  /* 0x0000001f02037819 */ /* 0x000fc800000006ff */
[----:B------:R-:W1:Y:S02]  /*2ba0*/  SYNCS.PHASECHK.TRANS64.TRYWAIT P0, [UR5], R3 ;  /* 0x00000003ff0075a7 */ /* 0x000e640008001105 */
[----:B-1----:R-:W-:Y:S05]  /*2bb0*/  @!P0 BRA `(.L_x_46) ;  /* 0x0000008800d08947 */ /* 0x002fea0003800000 */
.L_x_194:
[----:B------:R-:W-:-:S04]  /*2bc0*/  UIADD3 UR4, UPT, UPT, UR4, 0x1, URZ ;  /* 0x0000000104047890 */ /* 0x000fc8000fffe0ff */
[----:B------:R-:W-:-:S04]  /*2bd0*/  UISETP.NE.AND UP0, UPT, UR4, 0x4, UPT ;  /* 0x000000040400788c */ /* 0x000fc8000bf05270 */
[----:B------:R-:W-:Y:S02]  /*2be0*/  USEL UR6, URZ, 0x1, UP0 ;  /* 0x00000001ff067887 */ /* 0x000fe40008000000 */
[----:B------:R-:W-:-:S04]  /*2bf0*/  USEL UR4, UR4, URZ, UP0 ;  /* 0x000000ff04047287 */ /* 0x000fc80008000000 */
[----:B------:R-:W-:Y:S01]  /*2c00*/  ULEA UR5, UR4, UR14, 0x3 ;  /* 0x0000000e04057291 */ /* 0x000fe2000f8e18ff */
[----:B------:R-:W-:-:S04]  /*2c10*/  LOP3.LUT R2, R2, UR6, RZ, 0x3c, !PT ;  /* 0x0000000602027c12 */ /* 0x000fc8000f8e3cff */
[----:B-1----:R-:W-:-:S04]  /*2c20*/  SHF.L.U32 R3, R2, 0x1f, RZ ;  /* 0x0000001f02037819 */ /* 0x002fc800000006ff */
[----:B------:R-:W1:Y:S02]  /*2c30*/  SYNCS.PHASECHK.TRANS64.TRYWAIT P0, [UR5], R3 ;  /* 0x00000003ff0075a7 */ /* 0x000e640008001105 */
[----:B-1----:R-:W-:Y:S05]  /*2c40*/  @!P0 BRA `(.L_x_47) ;  /* 0x0000008800c48947 */ /* 0x002fea0003800000 */
.L_x_196:
[----:B------:R-:W-:-:S04]  /*2c50*/  UIADD3 UR4, UPT, UPT, UR4, 0x1, URZ ;  /* 0x0000000104047890 */ /* 0x000fc8000fffe0ff */
[----:B------:R-:W-:-:S04]  /*2c60*/  UISETP.NE.AND UP0, UPT, UR4, 0x4, UPT ;  /* 0x000000040400788c */ /* 0x000fc8000bf05270 */
[----:B------:R-:W-:Y:S02]  /*2c70*/  USEL UR5, URZ, 0x1, UP0 ;  /* 0x00000001ff057887 */ /* 0x000fe40008000000 */
[----:B------:R-:W-:-:S04]  /*2c80*/  USEL UR4, UR4, URZ, UP0 ;  /* 0x000000ff04047287 */ /* 0x000fc80008000000 */
[----:B------:R-:W-:Y:S01]  /*2c90*/  ULEA UR4, UR4, UR14, 0x3 ;  /* 0x0000000e04047291 */ /* 0x000fe2000f8e18ff */
[----:B------:R-:W-:-:S04]  /*2ca0*/  LOP3.LUT R2, R2, UR5, RZ, 0x3c, !PT ;  /* 0x0000000502027c12 */ /* 0x000fc8000f8e3cff */
[----:B------:R-:W-:Y:S01]  /*2cb0*/  SHF.L.U32 R2, R2, 0x1f, RZ ;  /* 0x0000001f02027819 */ /* 0x000fe200000006ff */
[----:B-1----:R-:W-:-:S07]  /*2cc0*/  IMAD.U32 R0, RZ, RZ, UR4 ;  /* 0x00000004ff007e24 */ /* 0x002fce000f8e00ff */
.L_x_48:
[----:B-1----:R1:W2:Y:S02]  /*2cd0*/  SYNCS.PHASECHK.TRANS64.TRYWAIT P0, [R0+URZ], R2 ;  /* 0x00000002000075a7 */ /* 0x0022a400080011ff */
[----:B--2---:R-:W-:Y:S05]  /*2ce0*/  @!P0 NANOSLEEP.SYNCS 0x989680 ;  /* 0x009896800000895d */ /* 0x004fea0003900000 */
[----:B------:R-:W2:Y:S02]  /*2cf0*/  @!P0 SYNCS.PHASECHK.TRANS64 P0, [R0+URZ], R2 ;  /* 0x00000002000085a7 */ /* 0x000ea400080010ff */
[----:B--2---:R-:W-:Y:S05]  /*2d00*/  @P0 EXIT ;  /* 0x000000000000094d */ /* 0x004fea0003800000 */
[----:B------:R-:W-:Y:S05]  /*2d10*/  BRA `(.L_x_48) ;  /* 0xfffffffc00ec7947 */ /* 0x000fea000383ffff */
.L_x_22:
[----:B------:R-:W-:-:S04]  /*2d20*/  UISETP.NE.AND UP0, UPT, UR53, URZ, UPT ;  /* 0x000000ff3500728c */ /* 0x000fc8000bf05270 */
[----:B------:R-:W-:-:S09]  /*2d30*/  UISETP.NE.OR UP0, UPT, UR20, 0x1, UP0 ;  /* 0x000000011400788c */ /* 0x000fd20008705670 */
[----:B------:R-:W-:Y:S05]  /*2d40*/  BRA.U UP0, `(.L_x_49) ;  /* 0x0000000500487547 */ /* 0x000fea000b800000 */
[----:B------:R-:W-:Y:S01]  /*2d50*/  ISETP.GE.U32.AND P2, PT, R3, 0x4, PT ;  /* 0x000000040300780c */ /* 0x000fe20003f46070 */
[----:B------:R-:W-:Y:S01]  /*2d60*/  IMAD.MOV.U32 R12, RZ, RZ, 0x1 ;  /* 0x00000001ff0c7424 */ /* 0x000fe200078e00ff */
[----:B------:R-:W-:Y:S02]  /*2d70*/  CS2R R10, SRZ ;  /* 0x00000000000a7805 */ /* 0x000fe4000001ff00 */
[----:B------:R-:W-:Y:S01]  /*2d80*/  CS2R R8, SRZ ;  /* 0x0000000000087805 */ /* 0x000fe2000001ff00 */
[----:B------:R-:W-:Y:S01]  /*2d90*/  UMOV UR6, 0x400 ;  /* 0x0000040000067882 */ /* 0x000fe20000000000 */
[----:B------:R-:W-:Y:S01]  /*2da0*/  UMOV UR5, URZ ;  /* 0x000000ff00057c82 */ /* 0x000fe20008000000 */
[----:B------:R-:W-:-:S12]  /*2db0*/  ULEA UR6, UR53, UR6, 0x18 ;  /* 0x0000000635067291 */ /* 0x000fd8000f8ec0ff */
.L_x_53:
[----:B------:R-:W-:Y:S02]  /*2dc0*/  LEA R0, R8, UR6, 0x3 ;  /* 0x0000000608007c11 */ /* 0x000fe4000f8e18ff */
[----:B------:R-:W-:-:S03]  /*2dd0*/  SHF.L.U32 R4, R9, 0x1f, RZ ;  /* 0x0000001f09047819 */ /* 0x000fc600000006ff */
[----:B------:R-:W-:Y:S01]  /*2de0*/  VIADD R5, R0, 0x100 ;  /* 0x0000010000057836 */ /* 0x000fe20000000000 */
[----:B------:R-:W2:Y:S02]  /*2df0*/  SYNCS.PHASECHK.TRANS64.TRYWAIT P0, [R0+URZ+0xf0], R4 ;  /* 0x0000f004000075a7 */ /* 0x000ea400080011ff */
[----:B--2---:R-:W-:Y:S05]  /*2e00*/  @!P0 BRA `(.L_x_50) ;  /* 0x00000088006c8947 */ /* 0x004fea0003800000 */
.L_x_197:
[----:B------:R-:W-:Y:S01]  /*2e10*/  ULEA UR4, UR5, UR6, 0x3 ;  /* 0x0000000605047291 */ /* 0x000fe2000f8e18ff */
[----:B--2---:R-:W-:Y:S01]  /*2e20*/  PRMT R0, RZ, 0x654, R5 ;  /* 0x00000654ff007816 */ /* 0x004fe20000000005 */
[----:B------:R-:W-:Y:S01]  /*2e30*/  @!P2 IMAD.MOV.U32 R4, RZ, RZ, 0x10 ;  /* 0x00000010ff04a424 */ /* 0x000fe200078e00ff */
[----:B------:R-:W-:Y:S01]  /*2e40*/  SHF.L.U32 R5, R12, 0x1f, RZ ;  /* 0x0000001f0c057819 */ /* 0x000fe200000006ff */
[----:B------:R-:W-:Y:S01]  /*2e50*/  UIADD3 UR7, UPT, UPT, UR4, 0x90, URZ ;  /* 0x0000009004077890 */ /* 0x000fe2000fffe0ff */
[----:B------:R2:W-:Y:S05]  /*2e60*/  SYNCS.ARRIVE.TRANS64.RED.A1T0 RZ, [R0+URZ], RZ ;  /* 0x000000ff00ff79a7 */ /* 0x0005ea00081004ff */
[----:B------:R-:W-:Y:S01]  /*2e70*/  IMAD.U32 R6, RZ, RZ, UR7 ;  /* 0x00000007ff067e24 */ /* 0x000fe2000f8e00ff */
[----:B------:R-:W3:Y:S04]  /*2e80*/  SYNCS.PHASECHK.TRANS64.TRYWAIT P0, [UR4+0xa0], R5 ;  /* 0x0000a005ff0075a7 */ /* 0x000ee80008001104 */
[----:B------:R-:W-:Y:S01]  /*2e90*/  PRMT R6, R3, 0x654, R6 ;  /* 0x0000065403067816 */ /* 0x000fe20000000006 */
[----:B--23--:R-:W-:Y:S06]  /*2ea0*/  @!P0 BRA `(.L_x_51) ;  /* 0x0000008800588947 */ /* 0x00cfec0003800000 */
.L_x_199:
[----:B------:R-:W-:Y:S01]  /*2eb0*/  ULEA UR8, UR5, UR6, 0x4 ;  /* 0x0000000605087291 */ /* 0x000fe2000f8e20ff */
[----:B------:R-:W-:Y:S01]  /*2ec0*/  SEL R2, R6, R2, !P2 ;  /* 0x0000000206027207 */ /* 0x000fe20005000000 */
[----:B------:R-:W-:Y:S01]  /*2ed0*/  UIADD3 UR9, UPT, UPT, UR4, 0x90, URZ ;  /* 0x0000009004097890 */ /* 0x000fe2000fffe0ff */
[----:B--2---:R-:W-:Y:S01]  /*2ee0*/  LEA R0, R11, UR6, 0x3 ;  /* 0x000000060b007c11 */ /* 0x004fe2000f8e18ff */
[----:B------:R-:W-:Y:S01]  /*2ef0*/  UIADD3 UR8, UPT, UPT, UR8, 0x120, URZ ;  /* 0x0000012008087890 */ /* 0x000fe2000fffe0ff */
[----:B------:R2:W-:Y:S01]  /*2f00*/  @!P2 SYNCS.ARRIVE.TRANS64.RED RZ, [R2+URZ], R4 ;  /* 0x0000000402ffa9a7 */ /* 0x0005e200080004ff */
[----:B------:R-:W-:Y:S01]  /*2f10*/  UIADD3 UR4, UPT, UPT, UR5, 0x1, URZ ;  /* 0x0000000105047890 */ /* 0x000fe2000fffe0ff */
[----:B------:R-:W-:-:S03]  /*2f20*/  VIADD R8, R8, 0x1 ;  /* 0x0000000108087836 */ /* 0x000fc60000000000 */
[----:B------:R-:W-:Y:S02]  /*2f30*/  UISETP.NE.AND UP0, UPT, UR4, 0x2, UPT ;  /* 0x000000020400788c */ /* 0x000fe4000bf05270 */
[----:B------:R-:W-:Y:S01]  /*2f40*/  ISETP.NE.AND P0, PT, R8, 0x2, PT ;  /* 0x000000020800780c */ /* 0x000fe20003f05270 */
[----:B------:R-:W-:Y:S06]  /*2f50*/  UGETNEXTWORKID.BROADCAST [UR8], [UR9] ;  /* 0x00000000080073ca */ /* 0x000fec0008000100 */
[----:B------:R-:W-:Y:S02]  /*2f60*/  USEL UR7, URZ, 0x1, UP0 ;  /* 0x00000001ff077887 */ /* 0x000fe40008000000 */
[----:B------:R-:W-:-:S04]  /*2f70*/  USEL UR5, UR4, URZ, UP0 ;  /* 0x000000ff04057287 */ /* 0x000fc80008000000 */
[----:B------:R-:W-:Y:S02]  /*2f80*/  LOP3.LUT R12, R12, UR7, RZ, 0x3c, !PT ;  /* 0x000000070c0c7c12 */ /* 0x000fe4000f8e3cff */
[----:B--2---:R-:W-:-:S04]  /*2f90*/  SHF.L.U32 R4, R10, 0x1f, RZ ;  /* 0x0000001f0a047819 */ /* 0x004fc800000006ff */
[----:B------:R-:W2:Y:S02]  /*2fa0*/  SYNCS.PHASECHK.TRANS64.TRYWAIT P1, [R0+URZ+0x90], R4 ;  /* 0x00009004000075a7 */ /* 0x000ea400080211ff */
[----:B--2---:R-:W-:Y:S05]  /*2fb0*/  @!P1 BRA `(.L_x_52) ;  /* 0x00000088002c9947 */ /* 0x004fea0003800000 */
.L_x_200:
[C---:B--2---:R-:W-:Y:S01]  /*2fc0*/  LEA R4, R11.reuse, UR6, 0x4 ;  /* 0x000000060b047c11 */ /* 0x044fe2000f8e20ff */
[----:B------:R-:W-:Y:S01]  /*2fd0*/  VIADD R0, R0, 0xa0 ;  /* 0x000000a000007836 */ /* 0x000fe20000000000 */
[----:B------:R-:W-:Y:S01]  /*2fe0*/  SEL R8, R8, RZ, P0 ;  /* 0x000000ff08087207 */ /* 0x000fe20000000000 */
[----:B------:R-:W-:-:S03]  /*2ff0*/  VIADD R11, R11, 0x1 ;  /* 0x000000010b0b7836 */ /* 0x000fc60000000000 */
[----:B------:R-:W2:Y:S01]  /*3000*/  LDS.128 R4, [R4+0x120] ;  /* 0x0001200004047984 */ /* 0x000ea20000000c00 */
[----:B------:R-:W-:Y:S02]  /*3010*/  PRMT R0, RZ, 0x654, R0 ;  /* 0x00000654ff007816 */ /* 0x000fe40000000000 */
[C---:B------:R-:W-:Y:S01]  /*3020*/  ISETP.NE.AND P1, PT, R11.reuse, 0x2, PT ;  /* 0x000000020b00780c */ /* 0x040fe20003f25270 */
[----:B------:R-:W-:Y:S01]  /*3030*/  @!PT LDS RZ, [RZ] ;  /* 0x00000000fffff984 */ /* 0x000fe20000000800 */
[----:B------:R-:W-:Y:S01]  /*3040*/  @!PT LDS RZ, [RZ] ;  /* 0x00000000fffff984 */ /* 0x000fe20000000800 */
[----:B------:R-:W-:Y:S01]  /*3050*/  @!PT LDS RZ, [RZ] ;  /* 0x00000000fffff984 */ /* 0x000fe20000000800 */
[----:B------:R-:W-:Y:S01]  /*3060*/  @!PT LDS RZ, [RZ] ;  /* 0x00000000fffff984 */ /* 0x000fe20000000800 */
[----:B------:R3:W-:Y:S06]  /*3070*/  MEMBAR.ALL.CTA ;  /* 0x0000000000007992 */ /* 0x0007ec0000008000 */
[----:B---3--:R-:W3:Y:S01]  /*3080*/  FENCE.VIEW.ASYNC.S ;  /* 0x00000000000073c6 */ /* 0x008ee20000000000 */
[----:B------:R-:W-:Y:S01]  /*3090*/  SEL R11, R11, RZ, P1 ;  /* 0x000000ff0b0b7207 */ /* 0x000fe20000800000 */
[----:B---3--:R3:W-:Y:S01]  /*30a0*/  SYNCS.ARRIVE.TRANS64.RED.A1T0 RZ, [R0+URZ], RZ ;  /* 0x000000ff00ff79a7 */ /* 0x0087e200081004ff */
[----:B--2---:R-:W-:-:S02]  /*30b0*/  LOP3.LUT P3, RZ, R6, 0x1, RZ, 0xc0, !PT ;  /* 0x0000000106ff7812 */ /* 0x004fc4000786c0ff */
[----:B------:R-:W-:-:S04]  /*30c0*/  SEL R4, RZ, 0x1, P1 ;  /* 0x00000001ff047807 */ /* 0x000fc80000800000 */
[----:B------:R-:W-:Y:S02]  /*30d0*/  LOP3.LUT R10, R10, R4, RZ, 0x3c, !PT ;  /* 0x000000040a0a7212 */ /* 0x000fe400078e3cff */
[----:B---3--:R-:W-:-:S04]  /*30e0*/  SEL R0, RZ, 0x1, P0 ;  /* 0x00000001ff007807 */ /* 0x008fc80000000000 */
[----:B------:R-:W-:Y:S01]  /*30f0*/  LOP3.LUT R9, R9, R0, RZ, 0x3c, !PT ;  /* 0x0000000009097212 */ /* 0x000fe200078e3cff */
[----:B------:R-:W-:Y:S06]  /*3100*/  @P3 BRA `(.L_x_53) ;  /* 0xfffffffc002c3947 */ /* 0x000fec000383ffff */
[----:B------:R-:W-:Y:S01]  /*3110*/  ULEA UR4, UR5, UR6, 0x3 ;  /* 0x0000000605047291 */ /* 0x000fe2000f8e18ff */
[----:B------:R-:W-:-:S08]  /*3120*/  SHF.L.U32 R2, R12, 0x1f, RZ ;  /* 0x0000001f0c027819 */ /* 0x000fd000000006ff */
[----:B------:R-:W2:Y:S02]  /*3130*/  SYNCS.PHASECHK.TRANS64 P0, [UR4+0xa0], R2 ;  /* 0x0000a002ff0075a7 */ /* 0x000ea40008001004 */
[----:B--2---:R-:W-:Y:S05]  /*3140*/  @P0 BRA `(.L_x_54) ;  /* 0x0000000000080947 */ /* 0x004fea0003800000 */
[----:B------:R-:W2:Y:S02]  /*3150*/  SYNCS.PHASECHK.TRANS64.TRYWAIT P0, [UR4+0xa0], R2 ;  /* 0x0000a002ff0075a7 */ /* 0x000ea40008001104 */
[----:B--2---:R-:W-:Y:S05]  /*3160*/  @!P0 BRA `(.L_x_55) ;  /* 0x0000008400d48947 */ /* 0x004fea0003800000 */
.L_x_54:
[----:B------:R-:W-:-:S04]  /*3170*/  UIADD3 UR7, UPT, UPT, UR5, 0x1, URZ ;  /* 0x0000000105077890 */ /* 0x000fc8000fffe0ff */
[----:B------:R-:W-:-:S04]  /*3180*/  UISETP.NE.AND UP0, UPT, UR7, 0x2, UPT ;  /* 0x000000020700788c */ /* 0x000fc8000bf05270 */
[----:B------:R-:W-:Y:S02]  /*3190*/  USEL UR8, URZ, 0x1, UP0 ;  /* 0x00000001ff087887 */ /* 0x000fe40008000000 */
[----:B------:R-:W-:-:S04]  /*31a0*/  USEL UR7, UR7, URZ, UP0 ;  /* 0x000000ff07077287 */ /* 0x000fc80008000000 */
[----:B------:R-:W-:Y:S01]  /*31b0*/  ULEA UR7, UR7, UR6, 0x3 ;  /* 0x0000000607077291 */ /* 0x000fe2000f8e18ff */
[----:B--2---:R-:W-:-:S04]  /*31c0*/  LOP3.LUT R2, R12, UR8, RZ, 0x3c, !PT ;  /* 0x000000080c027c12 */ /* 0x004fc8000f8e3cff */
[----:B------:R-:W-:-:S04]  /*31d0*/  SHF.L.U32 R0, R2, 0x1f, RZ ;  /* 0x0000001f02007819 */ /* 0x000fc800000006ff */
[----:B------:R-:W2:Y:S02]  /*31e0*/  SYNCS.PHASECHK.TRANS64 P0, [UR7+0xa0], R0 ;  /* 0x0000a000ff0075a7 */ /* 0x000ea40008001007 */
[----:B-12---:R-:W-:Y:S05]  /*31f0*/  @P0 EXIT ;  /* 0x000000000000094d */ /* 0x006fea0003800000 */
[----:B------:R-:W-:Y:S02]  /*3200*/  SHF.L.U32 R2, R2, 0x1f, RZ ;  /* 0x0000001f02027819 */ /* 0x000fe400000006ff */
[----:B------:R-:W-:-:S07]  /*3210*/  MOV R0, UR7 ;  /* 0x0000000700007c02 */ /* 0x000fce0008000f00 */
.L_x_56:
[----:B-1----:R1:W2:Y:S02]  /*3220*/  SYNCS.PHASECHK.TRANS64.TRYWAIT P0, [R0+URZ+0xa0], R2 ;  /* 0x0000a002000075a7 */ /* 0x0022a400080011ff */
[----:B--2---:R-:W-:Y:S05]  /*3230*/  @!P0 NANOSLEEP.SYNCS 0x989680 ;  /* 0x009896800000895d */ /* 0x004fea0003900000 */
[----:B------:R-:W2:Y:S02]  /*3240*/  @!P0 SYNCS.PHASECHK.TRANS64 P0, [R0+URZ+0xa0], R2 ;  /* 0x0000a002000085a7 */ /* 0x000ea400080010ff */
[----:B--2---:R-:W-:Y:S05]  /*3250*/  @P0 EXIT ;  /* 0x000000000000094d */ /* 0x004fea0003800000 */
[----:B------:R-:W-:Y:S05]  /*3260*/  BRA `(.L_x_56) ;  /* 0xfffffffc00ec7947 */ /* 0x000fea000383ffff */
.L_x_49:
[----:B------:R-:W-:Y:S05]  /*3270*/  BRA.U UP5, `(.L_x_57) ;  /* 0x0000001505487547 */ /* 0x000fea000b800000 */
[----:B------:R-:W-:Y:S01]  /*3280*/  UMOV UR4, 0x40 ;  /* 0x0000004000047882 */ /* 0x000fe20000000000 */
[----:B------:R-:W-:Y:S01]  /*3290*/  NOP ;  /* 0x0000000000007918 */ /* 0x000fe20000000000 */
[----:B------:R-:W-:Y:S01]  /*32a0*/  ULEA UR5, UR53, UR4, 0x18 ;  /* 0x0000000435057291 */ /* 0x000fe2000f8ec0ff */
[----:B------:R-:W-:Y:S02]  /*32b0*/  UMOV UR6, 0x400 ;  /* 0x0000040000067882 */ /* 0x000fe40000000000 */
[----:B------:R-:W-:-:S06]  /*32c0*/  ULEA UR6, UR53, UR6, 0x18 ;  /* 0x0000000635067291 */ /* 0x000fcc000f8ec0ff */
[----:B------:R-:W2:Y:S02]  /*32d0*/  LDS.U8 R3, [UR5+0x1c] ;  /* 0x00001c05ff037984 */ /* 0x000ea40008000000 */
[----:B--2---:R-:W-:-:S13]  /*32e0*/  ISETP.NE.AND P0, PT, R3, RZ, PT ;  /* 0x000000ff0300720c */ /* 0x004fda0003f05270 */
[----:B------:R-:W-:Y:S05]  /*32f0*/  @P0 BRA `(.L_x_58) ;  /* 0x0000000400080947 */ /* 0x000fea0003800000 */
[----:B------:R-:W-:Y:S02]  /*3300*/  UISETP.NE.U32.AND UP1, UPT, UR68, 0x1, UPT ;  /* 0x000000014400788c */ /* 0x000fe4000bf25070 */
[----:B------:R-:W-:-:S07]  /*3310*/  UIADD3 UR7, UPT, UPT, UR5, 0x8, URZ ;  /* 0x0000000805077890 */ /* 0x000fce000fffe0ff */
[----:B------:R-:W-:Y:S05]  /*3320*/  BRA.U !UP1, `(.L_x_59) ;  /* 0x00000001099c7547 */ /* 0x000fea000b800000 */
[----:B------:R-:W-:Y:S01]  /*3330*/  ELECT P0, URZ, PT ;  /* 0x0000000000ff782f */ /* 0x000fe20003800000 */
[----:B------:R-:W-:-:S12]  /*3340*/  BSSY B0, `(.L_x_59) ;  /* 0x0000025000007945 */ /* 0x000fd80003800000 */
[----:B------:R-:W-:Y:S05]  /*3350*/  @!P0 BRA `(.L_x_60) ;  /* 0x00000000008c8947 */ /* 0x000fea0003800000 */
[----:B------:R-:W-:-:S05]  /*3360*/  UMOV UR4, 0x10 ;  /* 0x0000001000047882 */ /* 0x000fca0000000000 */
[----:B------:R-:W-:Y:S04]  /*3370*/  DEPBAR.LE SB2, 0x36 ;  /* 0x0000ad800000791a */ /* 0x000fe80000000000 */
[----:B------:R-:W2:Y:S02]  /*3380*/  UTCATOMSWS.2CTA.FIND_AND_SET.ALIGN UP0, UR4, UR4 ;  /* 0x00000004000475e3 */ /* 0x000ea40008200800 */
[----:B--2---:R-:W-:Y:S01]  /*3390*/  MOV R10, UR4 ;  /* 0x00000004000a7c02 */ /* 0x004fe20008000f00 */
[----:B------:R-:W-:Y:S06]  /*33a0*/  BRA.U UP0, `(.L_x_61) ;  /* 0x0000000100187547 */ /* 0x000fec000b800000 */
.L_x_62:
[----:B------:R-:W-:Y:S05]  /*33b0*/  NANOSLEEP 0x64 ;  /* 0x000000640000795d */ /* 0x000fea0003800000 */
[----:B------:R-:W-:-:S05]  /*33c0*/  UMOV UR4, 0x10 ;  /* 0x0000001000047882 */ /* 0x000fca0000000000 */
[----:B------:R-:W-:Y:S04]  /*33d0*/  DEPBAR.LE SB2, 0x36 ;  /* 0x0000ad800000791a */ /* 0x000fe80000000000 */
[----:B------:R-:W2:Y:S02]  /*33e0*/  UTCATOMSWS.2CTA.FIND_AND_SET.ALIGN UP0, UR4, UR4 ;  /* 0x00000004000475e3 */ /* 0x000ea40008200800 */
[----:B--2---:R-:W-:Y:S01]  /*33f0*/  MOV R10, UR4 ;  /* 0x00000004000a7c02 */ /* 0x004fe20008000f00 */
[----:B------:R-:W-:Y:S05]  /*3400*/  BRA.U !UP0, `(.L_x_62) ;  /* 0xfffffffd08e87547 */ /* 0x000fea000b83ffff */
.L_x_61:
[----:B------:R-:W2:Y:S01]  /*3410*/  LDS R6, [UR5+0x10] ;  /* 0x00001005ff067984 */ /* 0x000ea20008000800 */
[----:B------:R-:W-:Y:S01]  /*3420*/  IMAD.U32 R3, RZ, RZ, UR6 ;  /* 0x00000006ff037e24 */ /* 0x000fe2000f8e00ff */
[----:B------:R-:W-:-:S03]  /*3430*/  MOV R4, UR69 ;  /* 0x0000004500047c02 */ /* 0x000fc60008000f00 */
[----:B------:R-:W-:Y:S01]  /*3440*/  VIADD R3, R3, 0x140 ;  /* 0x0000014003037836 */ /* 0x000fe20000000000 */
[----:B--2---:R-:W-:-:S04]  /*3450*/  SHF.L.U32 R6, R6, 0x1f, RZ ;  /* 0x0000001f06067819 */ /* 0x004fc800000006ff */
[----:B------:R-:W2:Y:S02]  /*3460*/  SYNCS.PHASECHK.TRANS64.TRYWAIT P0, [UR5+0x8], R6 ;  /* 0x00000806ff0075a7 */ /* 0x000ea40008001105 */
[----:B--2---:R-:W-:Y:S05]  /*3470*/  @P0 BRA `(.L_x_63) ;  /* 0x0000000000080947 */ /* 0x004fea0003800000 */
[----:B------:R-:W2:Y:S02]  /*3480*/  SYNCS.PHASECHK.TRANS64.TRYWAIT P0, [UR5+0x8], R6 ;  /* 0x00000806ff0075a7 */ /* 0x000ea40008001105 */
[----:B--2---:R-:W-:Y:S05]  /*3490*/  @!P0 BRA `(.L_x_64) ;  /* 0x0000008400208947 */ /* 0x004fea0003800000 */
.L_x_63:
[----:B------:R-:W-:Y:S01]  /*34a0*/  PRMT R4, R4, 0x654, R3 ;  /* 0x0000065404047816 */ /* 0x000fe20000000003 */
[----:B------:R-:W-:Y:S01]  /*34b0*/  HFMA2 R3, -RZ, RZ, 0, 5.9604644775390625e-08 ;  /* 0x00000001ff037431 */ /* 0x000fe200000001ff */
[----:B------:R-:W-:Y:S01]  /*34c0*/  UPRMT UR4, UR69, 0x654, UR7 ;  /* 0x0000065445047896 */ /* 0x000fe20008000007 */
[----:B------:R-:W-:Y:S02]  /*34d0*/  IMAD.MOV.U32 R8, RZ, RZ, 0xffff ;  /* 0x0000ffffff087424 */ /* 0x000fe400078e00ff */
[----:B--2---:R-:W-:Y:S02]  /*34e0*/  IMAD.MOV.U32 R6, RZ, RZ, 0x4 ;  /* 0x00000004ff067424 */ /* 0x004fe400078e00ff */
[----:B------:R-:W-:Y:S01]  /*34f0*/  IMAD.SHL.U32 R9, R10, 0x20, RZ ;  /* 0x000000200a097824 */ /* 0x000fe200078e00ff */
[----:B------:R-:W-:Y:S02]  /*3500*/  MOV R5, UR4 ;  /* 0x0000000400057c02 */ /* 0x000fe40008000f00 */
[-C--:B------:R-:W-:Y:S01]  /*3510*/  SHF.L.U32 R8, R8, R10.reuse, RZ ;  /* 0x0000000a08087219 */ /* 0x080fe200000006ff */
[----:B------:R2:W-:Y:S01]  /*3520*/  SYNCS.ARRIVE.TRANS64.RED RZ, [UR4], R6 ;  /* 0x00000006ffff79a7 */ /* 0x0005e20008000404 */
[----:B------:R-:W-:Y:S01]  /*3530*/  SHF.L.U32 R7, R3, R10, RZ ;  /* 0x0000000a03077219 */ /* 0x000fe200000006ff */
[----:B------:R2:W-:Y:S04]  /*3540*/  STS [UR6+0x140], R9 ;  /* 0x00014009ff007988 */ /* 0x0005e80008000806 */
[----:B------:R2:W-:Y:S04]  /*3550*/  STAS [R4.64], R10 ;  /* 0x0000000a04007dbd */ /* 0x0005e8000c0008ff */
[----:B------:R2:W-:Y:S04]  /*3560*/  ATOMS.OR RZ, [UR5+0x14], R8 ;  /* 0x00001408ffff798c */ /* 0x0005e8000b000005 */
[----:B------:R2:W-:Y:S04]  /*3570*/  ATOMS.OR RZ, [UR5+0x18], R7 ;  /* 0x00001807ffff798c */ /* 0x0005e8000b000005 */
[----:B------:R2:W-:Y:S02]  /*3580*/  ATOMS.XOR RZ, [UR5+0x10], R3 ;  /* 0x00001003ffff798c */ /* 0x0005e4000b800005 */
.L_x_60:
[----:B-1----:R-:W-:Y:S05]  /*3590*/  BSYNC B0 ;  /* 0x0000000000007941 */ /* 0x002fea0003800000 */
.L_x_59:
[----:B------:R-:W-:Y:S05]  /*35a0*/  BRA.U UP1, `(.L_x_65) ;  /* 0x00000001016c7547 */ /* 0x000fea000b800000 */
[----:B------:R-:W-:-:S03]  /*35b0*/  UMOV UR4, 0xffffffff ;  /* 0xffffffff00047882 */ /* 0x000fc60000000000 */
[----:B------:R-:W-:Y:S05]  /*35c0*/  BRA.DIV UR4, `(.L_x_66) ;  /* 0x0000008204ec7947 */ /* 0x000fea000b800000 */
[----:B------:R-:W-:-:S13]  /*35d0*/  ELECT P0, URZ, PT ;  /* 0x0000000000ff782f */ /* 0x000fda0003800000 */
.L_x_204:
[----:B------:R-:W-:Y:S05]  /*35e0*/  @!P0 BRA `(.L_x_65) ;  /* 0x00000000005c8947 */ /* 0x000fea0003800000 */
[----:B--2---:R-:W2:Y:S02]  /*35f0*/  LDS R4, [UR5+0x10] ;  /* 0x00001005ff047984 */ /* 0x004ea40008000800 */
[----:B--2---:R-:W-:-:S04]  /*3600*/  SHF.L.U32 R4, R4, 0x1f, RZ ;  /* 0x0000001f04047819 */ /* 0x004fc800000006ff */
[----:B------:R-:W2:Y:S02]  /*3610*/  SYNCS.PHASECHK.TRANS64.TRYWAIT P0, [UR5+0x8], R4 ;  /* 0x00000804ff0075a7 */ /* 0x000ea40008001105 */
[----:B--2---:R-:W-:Y:S05]  /*3620*/  @P0 BRA `(.L_x_67) ;  /* 0x0000000000080947 */ /* 0x004fea0003800000 */
[----:B------:R-:W2:Y:S02]  /*3630*/  SYNCS.PHASECHK.TRANS64.TRYWAIT P0, [UR5+0x8], R4 ;  /* 0x00000804ff0075a7 */ /* 0x000ea40008001105 */
[----:B--2---:R-:W-:Y:S05]  /*3640*/  @!P0 BRA `(.L_x_68) ;  /* 0x0000008000f08947 */ /* 0x004fea0003800000 */
.L_x_67:
[----:B------:R-:W3:Y:S01]  /*3650*/  LDS R6, [UR6+0x140] ;  /* 0x00014006ff067984 */ /* 0x000ee20008000800 */
[----:B--2---:R-:W-:Y:S02]  /*3660*/  HFMA2 R3, -RZ, RZ, 0, 5.9604644775390625e-08 ;  /* 0x00000001ff037431 */ /* 0x004fe400000001ff */
[----:B------:R-:W-:Y:S01]  /*3670*/  IMAD.MOV.U32 R4, RZ, RZ, 0xffff ;  /* 0x0000ffffff047424 */ /* 0x000fe200078e00ff */
[----:B------:R-:W-:Y:S01]  /*3680*/  UPRMT UR4, UR69, 0x654, UR7 ;  /* 0x0000065445047896 */ /* 0x000fe20008000007 */
[----:B---3--:R-:W-:-:S03]  /*3690*/  IMAD.SHL.U32 R5, R6, 0x20, RZ ;  /* 0x0000002006057824 */ /* 0x008fc600078e00ff */
[-C--:B------:R-:W-:Y:S02]  /*36a0*/  SHF.L.U32 R4, R4, R6.reuse, RZ ;  /* 0x0000000604047219 */ /* 0x080fe400000006ff */
[----:B------:R-:W-:Y:S01]  /*36b0*/  SHF.L.U32 R6, R3, R6, RZ ;  /* 0x0000000603067219 */ /* 0x000fe200000006ff */
[----:B------:R3:W-:Y:S04]  /*36c0*/  STS [UR6+0x140], R5 ;  /* 0x00014005ff007988 */ /* 0x0007e80008000806 */
[----:B------:R3:W-:Y:S04]  /*36d0*/  ATOMS.OR RZ, [UR5+0x14], R4 ;  /* 0x00001404ffff798c */ /* 0x0007e8000b000005 */
[----:B------:R3:W-:Y:S01]  /*36e0*/  ATOMS.OR RZ, [UR5+0x18], R6 ;  /* 0x00001806ffff798c */ /* 0x0007e2000b000005 */
[----:B------:R-:W-:Y:S03]  /*36f0*/  SYNCS.ARRIVE.TRANS64.RED.A1T0 RZ, [UR4], RZ ;  /* 0x000000ffffff79a7 */ /* 0x000fe60008100404 */
[----:B------:R3:W-:Y:S01]  /*3700*/  ATOMS.XOR RZ, [UR5+0x10], R3 ;  /* 0x00001003ffff798c */ /* 0x0007e2000b800005 */
[----:B------:R-:W-:Y:S05]  /*3710*/  BRA `(.L_x_65) ;  /* 0x0000000000107947 */ /* 0x000fea0003800000 */
.L_x_58:
[----:B------:R-:W-:Y:S02]  /*3720*/  MOV R3, 0xffffffff ;  /* 0xffffffff00037802 */ /* 0x000fe40000000f00 */
[----:B------:R-:W-:-:S03]  /*3730*/  MOV R4, 0x3760 ;  /* 0x0000376000047802 */ /* 0x000fc60000000f00 */
[----:B------:R2:W-:Y:S04]  /*3740*/  STS [UR6+0x140], R3 ;  /* 0x00014003ff007988 */ /* 0x0005e80008000806 */
[----:B-12--5:R-:W-:Y:S05]  /*3750*/  CALL.REL.NOINC `($__internal_1_$__cuda_sm10x_tcgen05_guardrail_trap_phase_invalid_during_alloc) ;  /* 0x0000008c00747944 */ /* 0x026fea0003c00000 */
.L_x_65:
[----:B------:R-:W-:Y:S05]  /*3760*/  WARPSYNC.ALL ;  /* 0x0000000000007948 */ /* 0x000fea0003800000 */
[----:B------:R-:W4:Y:S01]  /*3770*/  S2UR UR4, SR_CgaCtaId ;  /* 0x00000000000479c3 */ /* 0x000f220000008800 */
[----:B------:R-:W-:Y:S01]  /*3780*/  UMOV UR41, 0x400 ;  /* 0x0000040000297882 */ /* 0x000fe20000000000 */
[----:B------:R-:W-:-:S06]  /*3790*/  NOP ;  /* 0x0000000000007918 */ /* 0x000fcc0000000000 */
[----:B------:R-:W-:Y:S06]  /*37a0*/  BAR.ARV 0x6, 0xa0 ;  /* 0x0182800000007b1d */ /* 0x000fec0000002000 */
[----:B------:R-:W1:Y:S01]  /*37b0*/  LDCU UR6, c[0x0][0x38c] ;  /* 0x00007180ff0677ac */ /* 0x000e620008000800 */
[----:B------:R-:W-:Y:S01]  /*37c0*/  LOP3.LUT R0, R0, 0xffff, RZ, 0xc0, !PT ;  /* 0x0000ffff00007812 */ /* 0x000fe200078ec0ff */
[----:B--2---:R-:W-:Y:S01]  /*37d0*/  IMAD.MOV.U32 R9, RZ, RZ, 0x1 ;  /* 0x00000001ff097424 */ /* 0x004fe200078e00ff */
[----:B------:R-:W-:Y:S01]  /*37e0*/  LOP3.LUT R2, R2, 0xffff, RZ, 0xc0, !PT ;  /* 0x0000ffff02027812 */ /* 0x000fe200078ec0ff */
[----:B------:R-:W-:Y:S01]  /*37f0*/  IMAD.MOV.U32 R8, RZ, RZ, RZ ;  /* 0x000000ffff087224 */ /* 0x000fe200078e00ff */
[----:B------:R-:W-:Y:S01]  /*3800*/  R2UR UR65, R0 ;  /* 0x00000000004172ca */ /* 0x000fe200000e0000 */
[----:B------:R-:W-:Y:S01]  /*3810*/  UMOV UR47, URZ ;  /* 0x000000ff002f7c82 */ /* 0x000fe20008000000 */
[----:B------:R-:W-:Y:S01]  /*3820*/  R2UR UR43, R2 ;  /* 0x00000000022b72ca */ /* 0x000fe200000e0000 */
[----:B------:R-:W-:Y:S01]  /*3830*/  UMOV UR38, URZ ;  /* 0x000000ff00267c82 */ /* 0x000fe20008000000 */
[----:B------:R-:W-:Y:S01]  /*3840*/  UMOV UR37, URZ ;  /* 0x000000ff00257c82 */ /* 0x000fe20008000000 */
[----:B----4-:R-:W-:-:S02]  /*3850*/  ULEA UR41, UR4, UR41, 0x18 ;  /* 0x0000002904297291 */ /* 0x010fc4000f8ec0ff */
[----:B------:R-:W-:Y:S02]  /*3860*/  UISETP.NE.AND UP3, UPT, UR68, URZ, UPT ;  /* 0x000000ff4400728c */ /* 0x000fe4000bf65270 */
[----:B------:R-:W-:Y:S02]  /*3870*/  UIADD3 UR5, UPT, UPT, UR41, 0x8400, URZ ;  /* 0x0000840029057890 */ /* 0x000fe4000fffe0ff */
[----:B------:R-:W-:Y:S02]  /*3880*/  UIADD3 UR4, UPT, UPT, UR41, 0x18400, URZ ;  /* 0x0001840029047890 */ /* 0x000fe4000fffe0ff */
[----:B-1----:R-:W-:Y:S01]  /*3890*/  UIADD3 UR6, UPT, UPT, UR6, 0x3f, URZ ;  /* 0x0000003f06067890 */ /* 0x002fe2000fffe0ff */
[----:B---3--:R-:W1:Y:S01]  /*38a0*/  LDS R3, [UR41+0x140] ;  /* 0x00014029ff037984 */ /* 0x008e620008000800 */
[----:B------:R-:W-:Y:S02]  /*38b0*/  USHF.R.U32.HI UR5, URZ, 0x4, UR5 ;  /* 0x00000004ff057899 */ /* 0x000fe40008011605 */
[----:B------:R-:W-:-:S02]  /*38c0*/  USHF.R.S32.HI UR64, URZ, 0x1f, UR6 ;  /* 0x0000001fff407899 */ /* 0x000fc40008011406 */
[----:B------:R-:W-:Y:S02]  /*38d0*/  USHF.R.U32.HI UR4, URZ, 0x4, UR4 ;  /* 0x00000004ff047899 */ /* 0x000fe40008011604 */
[----:B------:R-:W-:Y:S02]  /*38e0*/  ULEA.HI UR64, UR64, UR6, URZ, 0x6 ;  /* 0x0000000640407291 */ /* 0x000fe4000f8f30ff */
[----:B------:R-:W-:Y:S02]  /*38f0*/  ULOP3.LUT UR5, UR5, 0x3fff, URZ, 0xc0, !UPT ;  /* 0x00003fff05057892 */ /* 0x000fe4000f8ec0ff */
[----:B------:R-:W-:Y:S02]  /*3900*/  USHF.R.S32.HI UR64, URZ, 0x6, UR64 ;  /* 0x00000006ff407899 */ /* 0x000fe40008011440 */
[----:B------:R-:W-:Y:S02]  /*3910*/  ULOP3.LUT UR45, UR4, 0x3fff, URZ, 0xc0, !UPT ;  /* 0x00003fff042d7892 */ /* 0x000fe4000f8ec0ff */
[----:B------:R-:W-:Y:S01]  /*3920*/  UISETP.LT.AND UP0, UPT, UR64, 0x1, UPT ;  /* 0x000000014000788c */ /* 0x000fe2000bf01270 */
[----:B------:R-:W-:Y:S01]  /*3930*/  UMOV UR62, 0x0 ;  /* 0x00000000003e7882 */ /* 0x000fe20000000000 */
        /* <DEDUP_REMOVED lines=9> */
[----:B------:R-:W-:-:S02]  /*39d0*/  ULOP3.LUT UR44, UR5, 0x10000, URZ, 0xfc, !UPT ;  /* 0x00010000052c7892 */ /* 0x000fc4000f8efcff */
[----:B------:R-:W-:Y:S02]  /*39e0*/  ULOP3.LUT UR45, UR45, 0x10000, URZ, 0xfc, !UPT ;  /* 0x000100002d2d7892 */ /* 0x000fe4000f8efcff */
[----:B------:R-:W-:Y:S01]  /*39f0*/  USEL UR66, UR64, 0x1, !UP0 ;  /* 0x0000000140427887 */ /* 0x000fe2000c000000 */
[----:B------:R-:W-:Y:S01]  /*3a00*/  UMOV UR52, 0x0 ;  /* 0x0000000000347882 */ /* 0x000fe20000000000 */
[----:B------:R-:W-:Y:S01]  /*3a10*/  UMOV UR53, 0x8400910 ;  /* 0x0840091000357882 */ /* 0x000fe20000000000 */
[----:B------:R-:W-:Y:S01]  /*3a20*/  UMOV UR50, 0x0 ;  /* 0x0000000000327882 */ /* 0x000fe20000000000 */
[----:B------:R-:W-:Y:S01]  /*3a30*/  UMOV UR51, 0x8400910 ;  /* 0x0840091000337882 */ /* 0x000fe20000000000 */
[----:B------:R-:W-:Y:S01]  /*3a40*/  UMOV UR48, 0x0 ;  /* 0x0000000000307882 */ /* 0x000fe20000000000 */
[----:B------:R-:W-:Y:S01]  /*3a50*/  UMOV UR49, 0x8400910 ;  /* 0x0840091000317882 */ /* 0x000fe20000000000 */
[----:B-1----:R-:W-:Y:S02]  /*3a60*/  R2UR UR67, R3 ;  /* 0x00000000034372ca */ /* 0x002fe400000e0000 */
[----:B------:R-:W-:-:S13]  /*3a70*/  CS2R R2, SRZ ;  /* 0x0000000000027805 */ /* 0x000fda000001ff00 */
.L_x_76:
[C---:B------:R-:W-:Y:S02]  /*3a80*/  LEA R0, R8.reuse, UR41, 0x3 ;  /* 0x0000002908007c11 */ /* 0x040fe4000f8e18ff */
[----:B------:R-:W-:Y:S02]  /*3a90*/  SHF.L.U32 R4, R3, 0x1f, RZ ;  /* 0x0000001f03047819 */ /* 0x000fe400000006ff */
[----:B------:R-:W-:Y:S02]  /*3aa0*/  LEA R5, R8, UR41, 0x4 ;  /* 0x0000002908057c11 */ /* 0x000fe4000f8e20ff */
[----:B------:R-:W1:Y:S02]  /*3ab0*/  SYNCS.PHASECHK.TRANS64.TRYWAIT P0, [R0+URZ+0x90], R4 ;  /* 0x00009004000075a7 */ /* 0x000e6400080011ff */
[----:B-1-3--:R-:W-:Y:S05]  /*3ac0*/  @!P0 BRA `(.L_x_69) ;  /* 0x0000007c00e88947 */ /* 0x00afea0003800000 */
.L_x_205:
[----:B-1----:R-:W1:Y:S01]  /*3ad0*/  LDS.128 R4, [R5+0x120] ;  /* 0x0001200005047984 */ /* 0x002e620000000c00 */
[----:B------:R-:W-:Y:S02]  /*3ae0*/  VIADD R0, R0, 0xa0 ;  /* 0x000000a000007836 */ /* 0x000fe40000000000 */
[----:B------:R-:W-:Y:S01]  /*3af0*/  VIADD R8, R8, 0x1 ;  /* 0x0000000108087836 */ /* 0x000fe20000000000 */
[----:B------:R-:W-:Y:S01]  /*3b00*/  @!PT LDS RZ, [RZ] ;  /* 0x00000000fffff984 */ /* 0x000fe20000000800 */
[----:B------:R-:W-:Y:S01]  /*3b10*/  @!PT LDS RZ, [RZ] ;  /* 0x00000000fffff984 */ /* 0x000fe20000000800 */
[----:B------:R-:W-:Y:S01]  /*3b20*/  @!PT LDS RZ, [RZ] ;  /* 0x00000000fffff984 */ /* 0x000fe20000000800 */
[----:B------:R-:W-:Y:S01]  /*3b30*/  @!PT LDS RZ, [RZ] ;  /* 0x00000000fffff984 */ /* 0x000fe20000000800 */
[----:B------:R2:W-:Y:S06]  /*3b40*/  MEMBAR.ALL.CTA ;  /* 0x0000000000007992 */ /* 0x0005ec0000008000 */
[----:B--2---:R-:W2:Y:S01]  /*3b50*/  FENCE.VIEW.ASYNC.S ;  /* 0x00000000000073c6 */ /* 0x004ea20000000000 */
[----:B------:R-:W-:-:S04]  /*3b60*/  PRMT R0, RZ, 0x654, R0 ;  /* 0x00000654ff007816 */ /* 0x000fc80000000000 */
[----:B--2---:R2:W-:Y:S01]  /*3b70*/  SYNCS.ARRIVE.TRANS64.RED.A1T0 RZ, [R0+URZ], RZ ;  /* 0x000000ff00ff79a7 */ /* 0x0045e200081004ff */
[----:B-1----:R-:W-:Y:S01]  /*3b80*/  LOP3.LUT P1, RZ, R6, 0x1, RZ, 0xc0, !PT ;  /* 0x0000000106ff7812 */ /* 0x002fe2000782c0ff */
[----:B--2---:R-:W-:-:S12]  /*3b90*/  BRA.U UP3, `(.L_x_70) ;  /* 0x0000000503587547 */ /* 0x004fd8000b800000 */
[----:B------:R-:W1:Y:S01]  /*3ba0*/  LDCU UR4, c[0x0][0x38c] ;  /* 0x00007180ff0477ac */ /* 0x000e620008000800 */
[----:B------:R-:W-:Y:S02]  /*3bb0*/  PLOP3.LUT P2, PT, PT, PT, PT, 0x80, 0x8 ;  /* 0x000000000008781c */ /* 0x000fe40003f4f070 */
[----:B------:R-:W-:Y:S01]  /*3bc0*/  SHF.L.U32 R4, R9, 0x1f, RZ ;  /* 0x0000001f09047819 */ /* 0x000fe200000006ff */
[----:B------:R-:W-:Y:S02]  /*3bd0*/  ULEA UR46, UR47, UR41, 0x3 ;  /* 0x000000292f2e7291 */ /* 0x000fe4000f8e18ff */
[----:B------:R-:W-:Y:S02]  /*3be0*/  ULEA UR36, UR47, UR67, 0x7 ;  /* 0x000000432f247291 */ /* 0x000fe4000f8e38ff */
[----:B-1----:R-:W-:-:S06]  /*3bf0*/  UISETP.GE.AND UP0, UPT, UR4, 0x1, UPT ;  /* 0x000000010400788c */ /* 0x002fcc000bf06270 */
[----:B------:R-:W-:-:S05]  /*3c00*/  PLOP3.LUT P0, PT, PT, PT, UP0, 0x80, 0x8 ;  /* 0x000000000008781c */ /* 0x000fca0003f0f008 */
[----:B------:R-:W-:-:S08]  /*3c10*/  @UP0 ULEA UR4, UR38, UR41, 0x3 ;  /* 0x0000002926040291 */ /* 0x000fd0000f8e18ff */
[----:B------:R-:W-:-:S04]  /*3c20*/  @P0 SHF.L.U32 R0, R2, 0x1f, RZ ;  /* 0x0000001f02000819 */ /* 0x000fc800000006ff */
[----:B------:R1:W2:Y:S01]  /*3c30*/  @P0 SYNCS.PHASECHK.TRANS64.TRYWAIT P2, [UR4], R0 ;  /* 0x00000000ff0005a7 */ /* 0x0002a20008041104 */
[----:B------:R-:W3:Y:S02]  /*3c40*/  SYNCS.PHASECHK.TRANS64.TRYWAIT P0, [UR46+0xd0], R4 ;  /* 0x0000d004ff0075a7 */ /* 0x000ee4000800112e */
[----:B-123--:R-:W-:Y:S05]  /*3c50*/  @!P0 BRA `(.L_x_71) ;  /* 0x0000007c00988947 */ /* 0x00efea0003800000 */
.L_x_207:
[----:B------:R-:W-:Y:S01]  /*3c60*/  UMOV UR42, UR37 ;  /* 0x00000025002a7c82 */ /* 0x000fe20008000000 */
[----:B------:R-:W-:Y:S05]  /*3c70*/  BRA.U !UP0, `(.L_x_72) ;  /* 0x0000000508107547 */ /* 0x000fea000b800000 */
[----:B------:R-:W-:Y:S02]  /*3c80*/  UIADD3 UR42, UPT, UPT, UR66, UR37, URZ ;  /* 0x00000025422a7290 */ /* 0x000fe4000fffe0ff */
[----:B------:R-:W-:Y:S01]  /*3c90*/  UPLOP3.LUT UP2, UPT, UPT, UPT, UPT, 0x40, 0x4 ;  /* 0x000000000004789c */ /* 0x000fe20003f4e870 */
[----:B------:R-:W-:Y:S01]  /*3ca0*/  UMOV UR39, UR64 ;  /* 0x0000004000277c82 */ /* 0x000fe20008000000 */
[----:B------:R-:W-:-:S09]  /*3cb0*/  UMOV UR5, UR38 ;  /* 0x0000002600057c82 */ /* 0x000fd20008000000 */
.L_x_75:
[----:B------:R-:W-:Y:S01]  /*3cc0*/  ULEA UR7, UR5, UR41, 0x3 ;  /* 0x0000002905077291 */ /* 0x000fe2000f8e18ff */
[----:B--23--:R-:W-:Y:S11]  /*3cd0*/  @P2 BRA `(.L_x_73) ;  /* 0x00000000000c2947 */ /* 0x00cff60003800000 */
[----:B-1----:R-:W-:Y:S04]  /*3ce0*/  SHF.L.U32 R4, R2, 0x1f, RZ ;  /* 0x0000001f02047819 */ /* 0x002fe800000006ff */
[----:B------:R-:W1:Y:S02]  /*3cf0*/  SYNCS.PHASECHK.TRANS64.TRYWAIT P0, [UR7], R4 ;  /* 0x00000004ff0075a7 */ /* 0x000e640008001107 */
[----:B-1----:R-:W-:Y:S05]  /*3d00*/  @!P0 BRA `(.L_x_74) ;  /* 0x0000007c00848947 */ /* 0x002fea0003800000 */
.L_x_73:
[----:B------:R-:W-:Y:S01]  /*3d10*/  UISETP.NE.AND UP0, UPT, UR39, 0x1, UPT ;  /* 0x000000012700788c */ /* 0x000fe2000bf05270 */
[----:B------:R-:W-:Y:S01]  /*3d20*/  PLOP3.LUT P2, PT, PT, PT, PT, 0x80, 0x8 ;  /* 0x000000000008781c */ /* 0x000fe20003f4f070 */
[----:B------:R-:W-:Y:S02]  /*3d30*/  UIADD3 UR4, UPT, UPT, UR5, 0x1, URZ ;  /* 0x0000000105047890 */ /* 0x000fe4000fffe0ff */
[----:B------:R-:W-:Y:S02]  /*3d40*/  UIADD3 UR40, UPT, UPT, UR7, 0x20, URZ ;  /* 0x0000002007287890 */ /* 0x000fe4000fffe0ff */
[----:B------:R-:W-:Y:S01]  /*3d50*/  UISETP.NE.AND UP1, UPT, UR4, 0x4, UPT ;  /* 0x000000040400788c */ /* 0x000fe2000bf25270 */
[----:B------:R-:W-:Y:S01]  /*3d60*/  PLOP3.LUT P0, PT, PT, PT, UP0, 0x80, 0x8 ;  /* 0x000000000008781c */ /* 0x000fe20003f0f008 */
[----:B------:R-:W-:Y:S02]  /*3d70*/  UIADD3 UR37, UPT, UPT, UR37, 0x1, URZ ;  /* 0x0000000125257890 */ /* 0x000fe4000fffe0ff */
[----:B------:R-:W-:Y:S02]  /*3d80*/  USEL UR6, URZ, 0x1, UP1 ;  /* 0x00000001ff067887 */ /* 0x000fe40008800000 */
[----:B------:R-:W-:Y:S02]  /*3d90*/  USEL UR38, UR4, URZ, UP1 ;  /* 0x000000ff04267287 */ /* 0x000fe40008800000 */
[----:B------:R-:W-:Y:S02]  /*3da0*/  UIADD3 UR39, UPT, UPT, UR39, -0x1, URZ ;  /* 0xffffffff27277890 */ /* 0x000fe4000fffe0ff */
[----:B------:R-:W-:Y:S01]  /*3db0*/  @UP0 ULEA UR4, UR38, UR41, 0x3 ;  /* 0x0000002926040291 */ /* 0x000fe2000f8e18ff */
[----:B------:R-:W-:Y:S01]  /*3dc0*/  LOP3.LUT R2, R2, UR6, RZ, 0x3c, !PT ;  /* 0x0000000602027c12 */ /* 0x000fe2000f8e3cff */
[----:B------:R-:W-:Y:S02]  /*3dd0*/  ULEA UR6, UR5, UR45, 0xb ;  /* 0x0000002d05067291 */ /* 0x000fe4000f8e58ff */
[----:B------:R-:W-:Y:S01]  /*3de0*/  UISETP.NE.AND UP0, UPT, UR37, UR42, UPT ;  /* 0x0000002a2500728c */ /* 0x000fe2000bf05270 */
[----:B-1----:R-:W-:Y:S01]  /*3df0*/  @P0 SHF.L.U32 R0, R2, 0x1f, RZ ;  /* 0x0000001f02000819 */ /* 0x002fe200000006ff */
[----:B------:R-:W-:Y:S02]  /*3e00*/  UIADD3 UR34, UPT, UPT, UR6, 0x2, URZ ;  /* 0x0000000206227890 */ /* 0x000fe4000fffe0ff */
[----:B------:R-:W-:Y:S01]  /*3e10*/  UIADD3 UR30, UPT, UPT, UR6, 0x4, URZ ;  /* 0x00000004061e7890 */ /* 0x000fe2000fffe0ff */
[----:B------:R2:W3:Y:S01]  /*3e20*/  @P0 SYNCS.PHASECHK.TRANS64.TRYWAIT P2, [UR4], R0 ;  /* 0x00000000ff0005a7 */ /* 0x0004e20008041104 */
[----:B------:R-:W-:Y:S02]  /*3e30*/  ULEA UR4, UR5, UR44, 0xa ;  /* 0x0000002c05047291 */ /* 0x000fe4000f8e50ff */
[----:B------:R-:W-:Y:S02]  /*3e40*/  UIADD3 UR26, UPT, UPT, UR6, 0x6, URZ ;  /* 0x00000006061a7890 */ /* 0x000fe4000fffe0ff */
        /* <DEDUP_REMOVED lines=10> */
[----:B------:R-:W-:Y:S01]  /*3ef0*/  UIADD3 UR8, UPT, UPT, UR4, 0x206, URZ ;  /* 0x0000020604087890 */ /* 0x000fe2000fffe0ff */
[----:B------:R-:W-:Y:S01]  /*3f00*/  UMOV UR7, 0x40004040 ;  /* 0x4000404000077882 */ /* 0x000fe20000000000 */
[----:B------:R-:W-:Y:S01]  /*3f10*/  UMOV UR5, 0x40004040 ;  /* 0x4000404000057882 */ /* 0x000fe20000000000 */
[----:B------:R-:W-:Y:S01]  /*3f20*/  UMOV UR35, 0x40004040 ;  /* 0x4000404000237882 */ /* 0x000fe20000000000 */
[----:B------:R1:W-:Y:S01]  /*3f30*/  UTCHMMA.2CTA gdesc[UR4], gdesc[UR6], tmem[UR36], tmem[UR62], idesc[UR63], UP2 ;  /* 0x00ff3e06040075ea */ /* 0x0003e20009200024 */
[----:B------:R-:W-:Y:S01]  /*3f40*/  UPLOP3.LUT UP2, UPT, UPT, UPT, UPT, 0x80, 0x8 ;  /* 0x000000000008789c */ /* 0x000fe20003f4f070 */
[----:B------:R-:W-:Y:S01]  /*3f50*/  UMOV UR33, 0x40004040 ;  /* 0x4000404000217882 */ /* 0x000fe20000000000 */
[----:B------:R-:W-:Y:S01]  /*3f60*/  UMOV UR31, 0x40004040 ;  /* 0x40004040001f7882 */ /* 0x000fe20000000000 */
[----:B------:R2:W-:Y:S01]  /*3f70*/  UTCHMMA.2CTA gdesc[UR32], gdesc[UR34], tmem[UR36], tmem[UR60], idesc[UR61], UPT ;  /* 0x00ff3c22200075ea */ /* 0x0005e2000ba00024 */
        /* <DEDUP_REMOVED lines=14> */
[----:B------:R-:W-:Y:S01]  /*4060*/  UMOV UR9, 0x40004040 ;  /* 0x4000404000097882 */ /* 0x000fe20000000000 */
[----:B------:R2:W-:Y:S01]  /*4070*/  UTCHMMA.2CTA gdesc[UR12], gdesc[UR14], tmem[UR36], tmem[UR50], idesc[UR51], UPT ;  /* 0x00ff320e0c0075ea */ /* 0x0005e2000ba00024 */
[----:B------:R2:W-:Y:S01]  /*4080*/  UTCHMMA.2CTA gdesc[UR8], gdesc[UR10], tmem[UR36], tmem[UR48], idesc[UR49], UPT ;  /* 0x00ff300a080075ea */ /* 0x0005e2000ba00024 */
[----:B------:R2:W-:Y:S01]  /*4090*/  UTCBAR.2CTA.MULTICAST [UR40], URZ, UR43 ;  /* 0x000000ff280073e9 */ /* 0x0005e2000820082b */
[----:B-1----:R-:W-:Y:S01]  /*40a0*/  UMOV UR5, UR38 ;  /* 0x0000002600057c82 */ /* 0x002fe20008000000 */
[----:B------:R-:W-:Y:S05]  /*40b0*/  BRA.U UP0, `(.L_x_75) ;  /* 0xfffffffd00007547 */ /* 0x000fea000b83ffff */
.L_x_72:
[----:B------:R-:W-:Y:S01]  /*40c0*/  UIADD3 UR4, UPT, UPT, UR46, 0xb0, URZ ;  /* 0x000000b02e047890 */ /* 0x000fe2000fffe0ff */
[----:B------:R-:W-:-:S08]  /*40d0*/  UMOV UR37, UR42 ;  /* 0x0000002a00257c82 */ /* 0x000fd00008000000 */
[----:B------:R4:W-:Y:S01]  /*40e0*/  UTCBAR.2CTA.MULTICAST [UR4], URZ, UR65 ;  /* 0x000000ff040073e9 */ /* 0x0009e20008200841 */
[----:B------:R-:W-:Y:S02]  /*40f0*/  NOP ;  /* 0x0000000000007918 */ /* 0x000fe40000000000 */
.L_x_70:
[----:B----4-:R-:W-:Y:S01]  /*4100*/  UIADD3 UR4, UPT, UPT, UR47, 0x1, URZ ;  /* 0x000000012f047890 */ /* 0x010fe2000fffe0ff */
[----:B------:R-:W-:-:S03]  /*4110*/  ISETP.NE.AND P0, PT, R8, 0x2, PT ;  /* 0x000000020800780c */ /* 0x000fc60003f05270 */
[----:B------:R-:W-:Y:S01]  /*4120*/  UISETP.NE.AND UP0, UPT, UR4, 0x4, UPT ;  /* 0x000000040400788c */ /* 0x000fe2000bf05270 */
[----:B-12---:R-:W-:Y:S02]  /*4130*/  SEL R0, RZ, 0x1, P0 ;  /* 0x00000001ff007807 */ /* 0x006fe40000000000 */
[----:B------:R-:W-:Y:S01]  /*4140*/  SEL R8, R8, RZ, P0 ;  /* 0x000000ff08087207 */ /* 0x000fe20000000000 */
[----:B------:R-:W-:Y:S01]  /*4150*/  USEL UR5, URZ, 0x1, UP0 ;  /* 0x00000001ff057887 */ /* 0x000fe20008000000 */
[----:B------:R-:W-:Y:S01]  /*4160*/  LOP3.LUT R3, R3, R0, RZ, 0x3c, !PT ;  /* 0x0000000003037212 */ /* 0x000fe200078e3cff */
[----:B------:R-:W-:-:S04]  /*4170*/  USEL UR47, UR4, URZ, UP0 ;  /* 0x000000ff042f7287 */ /* 0x000fc80008000000 */
[----:B------:R-:W-:Y:S01]  /*4180*/  LOP3.LUT R9, R9, UR5, RZ, 0x3c, !PT ;  /* 0x0000000509097c12 */ /* 0x000fe2000f8e3cff */
[----:B------:R-:W-:Y:S07]  /*4190*/  @P1 BRA `(.L_x_76) ;  /* 0xfffffff800381947 */ /* 0x000fee000383ffff */
[----:B------:R-:W1:Y:S01]  /*41a0*/  S2UR UR8, SR_CgaCtaId ;  /* 0x00000000000879c3 */ /* 0x000e620000008800 */
[----:B------:R-:W-:Y:S01]  /*41b0*/  ELECT P0, URZ, PT ;  /* 0x0000000000ff782f */ /* 0x000fe20003800000 */
[----:B------:R-:W-:Y:S01]  /*41c0*/  HFMA2 R0, -RZ, RZ, 0, 5.9604644775390625e-08 ;  /* 0x00000001ff007431 */ /* 0x000fe200000001ff */
[----:B------:R-:W-:-:S05]  /*41d0*/  UMOV UR4, 0x40 ;  /* 0x0000004000047882 */ /* 0x000fca0000000000 */
[----:B------:R-:W-:Y:S01]  /*41e0*/  UVIRTCOUNT.DEALLOC.SMPOOL 0x80 ;  /* 0x000000800000784c */ /* 0x000fe20000000000 */
[----:B------:R-:W-:Y:S02]  /*41f0*/  UISETP.NE.AND UP1, UPT, UR68, URZ, UPT ;  /* 0x000000ff4400728c */ /* 0x000fe4000bf25270 */
[----:B-1----:R-:W-:-:S09]  /*4200*/  ULEA UR8, UR8, UR4, 0x18 ;  /* 0x0000000408087291 */ /* 0x002fd2000f8ec0ff */
[----:B------:R1:W-:Y:S01]  /*4210*/  @P0 STS.U8 [UR8+0x1c], R0 ;  /* 0x00001c00ff000988 */ /* 0x0003e20008000008 */
[----:B------:R-:W-:Y:S05]  /*4220*/  BRA.U UP1, `(.L_x_77) ;  /* 0x0000000101a07547 */ /* 0x000fea000b800000 */
[----:B------:R-:W-:Y:S01]  /*4230*/  UIADD3 UR7, UPT, UPT, UR41, 0xd0, URZ ;  /* 0x000000d029077890 */ /* 0x000fe2000fffe0ff */
[----:B------:R-:W-:-:S03]  /*4240*/  SHF.L.U32 R2, R9, 0x1f, RZ ;  /* 0x0000001f09027819 */ /* 0x000fc600000006ff */
[----:B------:R-:W-:-:S09]  /*4250*/  ULEA UR4, UR47, UR7, 0x3 ;  /* 0x000000072f047291 */ /* 0x000fd2000f8e18ff */
[----:B------:R-:W2:Y:S02]  /*4260*/  SYNCS.PHASECHK.TRANS64.TRYWAIT P0, [UR4], R2 ;  /* 0x00000002ff0075a7 */ /* 0x000ea40008001104 */
[----:B--2---:R-:W-:Y:S05]  /*4270*/  @!P0 BRA `(.L_x_78) ;  /* 0x0000007800408947 */ /* 0x004fea0003800000 */
.L_x_210:
        /* <DEDUP_REMOVED lines=9> */
.L_x_212:
        /* <DEDUP_REMOVED lines=9> */
.L_x_214:
[----:B------:R-:W-:-:S04]  /*43a0*/  UIADD3 UR4, UPT, UPT, UR4, 0x1, URZ ;  /* 0x0000000104047890 */ /* 0x000fc8000fffe0ff */
[----:B------:R-:W-:-:S04]  /*43b0*/  UISETP.NE.AND UP0, UPT, UR4, 0x4, UPT ;  /* 0x000000040400788c */ /* 0x000fc8000bf05270 */
[----:B------:R-:W-:Y:S02]  /*43c0*/  USEL UR5, URZ, 0x1, UP0 ;  /* 0x00000001ff057887 */ /* 0x000fe40008000000 */
[----:B------:R-:W-:-:S04]  /*43d0*/  USEL UR4, UR4, URZ, UP0 ;  /* 0x000000ff04047287 */ /* 0x000fc80008000000 */
[----:B------:R-:W-:Y:S01]  /*43e0*/  ULEA UR4, UR4, UR7, 0x3 ;  /* 0x0000000704047291 */ /* 0x000fe2000f8e18ff */
[----:B------:R-:W-:-:S04]  /*43f0*/  LOP3.LUT R2, R2, UR5, RZ, 0x3c, !PT ;  /* 0x0000000502027c12 */ /* 0x000fc8000f8e3cff */
[----:B------:R-:W-:Y:S01]  /*4400*/  SHF.L.U32 R2, R2, 0x1f, RZ ;  /* 0x0000001f02027819 */ /* 0x000fe200000006ff */
[----:B-1----:R-:W-:-:S04]  /*4410*/  IMAD.U32 R0, RZ, RZ, UR4 ;  /* 0x00000004ff007e24 */ /* 0x002fc8000f8e00ff */
[----:B------:R1:W2:Y:S03]  /*4420*/  SYNCS.PHASECHK.TRANS64.TRYWAIT P0, [R0+URZ], R2 ;  /* 0x00000002000075a7 */ /* 0x0002a600080011ff */
[----:B--2---:R-:W-:Y:S05]  /*4430*/  @!P0 NANOSLEEP.SYNCS 0x989680 ;  /* 0x009896800000895d */ /* 0x004fea0003900000 */
[----:B------:R-:W2:Y:S02]  /*4440*/  @!P0 SYNCS.PHASECHK.TRANS64 P0, [R0+URZ], R2 ;  /* 0x00000002000085a7 */ /* 0x000ea400080010ff */
[----:B--2---:R-:W-:Y:S05]  /*4450*/  @P0 BRA `(.L_x_81) ;  /* 0x0000000000200947 */ /* 0x004fea0003800000 */
.L_x_82:
[----:B--2---:R2:W4:Y:S02]  /*4460*/  SYNCS.PHASECHK.TRANS64.TRYWAIT P0, [R0+URZ], R2 ;  /* 0x00000002000075a7 */ /* 0x00452400080011ff */
[----:B----4-:R-:W-:Y:S05]  /*4470*/  @!P0 NANOSLEEP.SYNCS 0x989680 ;  /* 0x009896800000895d */ /* 0x010fea0003900000 */
[----:B------:R-:W4:Y:S02]  /*4480*/  @!P0 SYNCS.PHASECHK.TRANS64 P0, [R0+URZ], R2 ;  /* 0x00000002000085a7 */ /* 0x000f2400080010ff */
[----:B----4-:R-:W-:Y:S05]  /*4490*/  @!P0 BRA `(.L_x_82) ;  /* 0xfffffffc00f08947 */ /* 0x010fea000383ffff */
[----:B------:R-:W-:Y:S05]  /*44a0*/  BRA `(.L_x_81) ;  /* 0x00000000000c7947 */ /* 0x000fea0003800000 */
.L_x_77:
[----:B------:R-:W-:-:S04]  /*44b0*/  UIADD3 UR4, UPT, UPT, UR41, 0x110, URZ ;  /* 0x0000011029047890 */ /* 0x000fc8000fffe0ff */
[----:B------:R-:W-:-:S09]  /*44c0*/  UPRMT UR4, UR69, 0x654, UR4 ;  /* 0x0000065445047896 */ /* 0x000fd20008000004 */
[----:B------:R-:W-:Y:S03]  /*44d0*/  SYNCS.ARRIVE.TRANS64.RED.A1T0 RZ, [UR4], RZ ;  /* 0x000000ffffff79a7 */ /* 0x000fe60008100404 */
.L_x_81:
[----:B-12---:R-:W-:Y:S01]  /*44e0*/  SHF.L.U32 R2, RZ, 0x1f, RZ ;  /* 0x0000001fff027819 */ /* 0x006fe200000006ff */
[----:B------:R-:W-:Y:S01]  /*44f0*/  UIADD3 UR4, UPT, UPT, UR41, 0x110, URZ ;  /* 0x0000011029047890 */ /* 0x000fe2000fffe0ff */
[----:B------:R-:W-:Y:S02]  /*4500*/  PLOP3.LUT P0, PT, PT, PT, UP1, 0x80, 0x8 ;  /* 0x000000000008781c */ /* 0x000fe40003f0f018 */
[----:B------:R-:W1:Y:S02]  /*4510*/  SYNCS.PHASECHK.TRANS64.TRYWAIT P1, [UR41+0x110], R2 ;  /* 0x00011002ff0075a7 */ /* 0x000e640008021129 */
[----:B-1----:R-:W-:Y:S09]  /*4520*/  @!P1 BRA `(.L_x_83) ;  /* 0x0000007400dc9947 */ /* 0x002ff20003800000 */
.L_x_216:
[----:B------:R-:W-:Y:S01]  /*4530*/  @!UP1 UPRMT UR4, UR69, 0x654, UR4 ;  /* 0x0000065445049896 */ /* 0x000fe20008000004 */
[----:B------:R-:W-:Y:S01]  /*4540*/  UMOV UR5, 0xffff ;  /* 0x0000ffff00057882 */ /* 0x000fe20000000000 */
[----:B------:R-:W-:-:S07]  /*4550*/  UMOV UR6, 0x1 ;  /* 0x0000000100067882 */ /* 0x000fce0000000000 */
[----:B------:R-:W-:Y:S01]  /*4560*/  @!P0 SYNCS.ARRIVE.TRANS64.RED.A1T0 RZ, [UR4], RZ ;  /* 0x000000ffffff89a7 */ /* 0x000fe20008100404 */
[----:B------:R-:W-:Y:S01]  /*4570*/  NOP ;  /* 0x0000000000007918 */ /* 0x000fe20000000000 */
[----:B-1----:R-:W1:Y:S01]  /*4580*/  LDS R0, [UR8+0x14] ;  /* 0x00001408ff007984 */ /* 0x002e620008000800 */
[----:B------:R-:W-:-:S04]  /*4590*/  ULOP3.LUT UR4, UR67, 0xffff, URZ, 0xc0, !UPT ;  /* 0x0000ffff43047892 */ /* 0x000fc8000f8ec0ff */
[----:B------:R-:W-:-:S04]  /*45a0*/  USHF.R.U32.HI UR4, URZ, 0x5, UR4 ;  /* 0x00000005ff047899 */ /* 0x000fc80008011604 */
[----:B------:R-:W-:Y:S02]  /*45b0*/  USHF.L.U32 UR5, UR5, UR4, URZ ;  /* 0x0000000405057299 */ /* 0x000fe400080006ff */
[----:B------:R-:W-:-:S04]  /*45c0*/  USHF.L.U32 UR4, UR6, UR4, URZ ;  /* 0x0000000406047299 */ /* 0x000fc800080006ff */
[----:B-1----:R-:W-:-:S04]  /*45d0*/  LOP3.LUT R0, R0, UR5, RZ, 0xc0, !PT ;  /* 0x0000000500007c12 */ /* 0x002fc8000f8ec0ff */
[----:B------:R-:W-:-:S13]  /*45e0*/  ISETP.NE.AND P0, PT, R0, UR5, PT ;  /* 0x0000000500007c0c */ /* 0x000fda000bf05270 */
[----:B------:R-:W-:Y:S05]  /*45f0*/  @P0 BRA `(.L_x_84) ;  /* 0x0000000000580947 */ /* 0x000fea0003800000 */
[----:B------:R-:W1:Y:S02]  /*4600*/  LDS R0, [UR8+0x18] ;  /* 0x00001808ff007984 */ /* 0x000e640008000800 */
[----:B-1----:R-:W-:-:S04]  /*4610*/  LOP3.LUT R0, R0, UR4, RZ, 0xc0, !PT ;  /* 0x0000000400007c12 */ /* 0x002fc8000f8ec0ff */
[----:B------:R-:W-:-:S13]  /*4620*/  ISETP.NE.AND P0, PT, R0, UR4, PT ;  /* 0x0000000400007c0c */ /* 0x000fda000bf05270 */
[----:B------:R-:W-:Y:S05]  /*4630*/  @P0 BRA `(.L_x_85) ;  /* 0x00000000003c0947 */ /* 0x000fea0003800000 */
[----:B------:R-:W1:Y:S01]  /*4640*/  S2R R2, SR_LANEID ;  /* 0x0000000000027919 */ /* 0x000e620000000000 */
[----:B------:R-:W-:-:S06]  /*4650*/  ULOP3.LUT UR5, URZ, UR5, URZ, 0x33, !UPT ;  /* 0x00000005ff057292 */ /* 0x000fcc000f8e33ff */
[----:B------:R-:W-:-:S04]  /*4660*/  IMAD.U32 R0, RZ, RZ, UR5 ;  /* 0x00000005ff007e24 */ /* 0x000fc8000f8e00ff */
[----:B------:R2:W4:Y:S02]  /*4670*/  REDUX UR7, R0 ;  /* 0x00000000000773c4 */ /* 0x0005240000000000 */
[----:B------:R1:W-:Y:S01]  /*4680*/  UTCATOMSWS.AND URZ, UR5 ;  /* 0x0000000500ff79e3 */ /* 0x0003e20008000000 */
[----:B--2---:R-:W-:Y:S01]  /*4690*/  LOP3.LUT R0, RZ, UR4, RZ, 0x33, !PT ;  /* 0x00000004ff007c12 */ /* 0x004fe2000f8e33ff */
[----:B------:R-:W-:Y:S02]  /*46a0*/  VOTEU.ANY UR4, UPT, PT ;  /* 0x0000000000047886 */ /* 0x000fe400038e0100 */
[----:B------:R-:W-:Y:S02]  /*46b0*/  UFLO.U32 UR4, UR4 ;  /* 0x00000004000472bd */ /* 0x000fe400080e0000 */
[----:B------:R-:W2:Y:S04]  /*46c0*/  REDUX UR6, R0 ;  /* 0x00000000000673c4 */ /* 0x000ea80000000000 */
[----:B-1----:R-:W-:-:S02]  /*46d0*/  ISETP.EQ.U32.AND P0, PT, R2, UR4, PT ;  /* 0x0000000402007c0c */ /* 0x002fc4000bf02070 */
[----:B----4-:R-:W-:-:S11]  /*46e0*/  MOV R2, UR7 ;  /* 0x0000000700027c02 */ /* 0x010fd60008000f00 */
[----:B------:R1:W-:Y:S01]  /*46f0*/  @P0 ATOMS.AND RZ, [UR8+0x14], R2 ;  /* 0x00001402ffff098c */ /* 0x0003e2000a800008 */
[----:B--2---:R-:W-:-:S05]  /*4700*/  IMAD.U32 R0, RZ, RZ, UR6 ;  /* 0x00000006ff007e24 */ /* 0x004fca000f8e00ff */
[----:B------:R1:W-:Y:S01]  /*4710*/  @P0 ATOMS.AND RZ, [UR8+0x18], R0 ;  /* 0x00001800ffff098c */ /* 0x0003e2000a800008 */
[----:B------:R-:W-:Y:S05]  /*4720*/  BRA `(.L_x_86) ;  /* 0x0000000000147947 */ /* 0x000fea0003800000 */
.L_x_85:
[----:B------:R-:W-:Y:S02]  /*4730*/  MOV R2, 0x4750 ;  /* 0x0000475000027802 */ /* 0x000fe40000000f00 */
[----:B---3-5:R-:W-:Y:S05]  /*4740*/  CALL.REL.NOINC `($__internal_0_$__cuda_sm10x_tcgen05_guardrail_trap_col_being_dealloced_not_returned_by_alloc) ;  /* 0x0000007c006c7944 */ /* 0x028fea0003c00000 */
[----:B------:R-:W-:Y:S05]  /*4750*/  BRA `(.L_x_86) ;  /* 0x0000000000087947 */ /* 0x000fea0003800000 */
.L_x_84:
[----:B------:R-:W-:Y:S02]  /*4760*/  MOV R2, 0x4780 ;  /* 0x0000478000027802 */ /* 0x000fe40000000f00 */
[----:B---3-5:R-:W-:Y:S05]  /*4770*/  CALL.REL.NOINC `($__internal_2_$__cuda_sm10x_tcgen05_guardrail_trap_unallocated_columns_being_dealloced) ;  /* 0x0000007c00787944 */ /* 0x028fea0003c00000 */
.L_x_86:
[----:B------:R-:W-:Y:S01]  /*4780*/  NOP ;  /* 0x0000000000007918 */ /* 0x000fe20000000000 */
[----:B------:R-:W-:Y:S05]  /*4790*/  EXIT ;  /* 0x000000000000794d */ /* 0x000fea0003800000 */
.L_x_57:
[----:B------:R-:W-:-:S09]  /*47a0*/  UISETP.NE.OR UP0, UPT, UR20, 0x3, !UP4 ;  /* 0x000000031400788c */ /* 0x000fd2000e705670 */
[----:B------:R-:W-:Y:S05]  /*47b0*/  BRA.U UP0, `(.L_x_87) ;  /* 0x0000001900d87547 */ /* 0x000fea000b800000 */
[----:B------:R-:W2:Y:S01]  /*47c0*/  LDCU.64 UR4, c[0x0][0x888] ;  /* 0x00011100ff0477ac */ /* 0x000ea20008000a00 */
[----:B------:R-:W3:Y:S01]  /*47d0*/  LDC.64 R12, c[0x0][0x348] ;  /* 0x0000d200ff0c7b82 */ /* 0x000ee20000000a00 */
[----:B------:R-:W-:Y:S01]  /*47e0*/  HFMA2 R10, -RZ, RZ, 0, 0 ;  /* 0x00000000ff0a7431 */ /* 0x000fe200000001ff */
[----:B------:R-:W-:Y:S01]  /*47f0*/  MOV R9, RZ ;  /* 0x000000ff00097202 */ /* 0x000fe20000000f00 */
[----:B------:R-:W4:Y:S01]  /*4800*/  LDCU UR37, c[0x0][0x370] ;  /* 0x00006e00ff2577ac */ /* 0x000f220008000800 */
[----:B------:R-:W-:Y:S01]  /*4810*/  HFMA2 R3, -RZ, RZ, 0, 0.0078125 ;  /* 0x00002000ff037431 */ /* 0x000fe200000001ff */
[----:B------:R-:W4:Y:S01]  /*4820*/  LDCU.128 UR56, c[0x0][0xb10] ;  /* 0x00016200ff3877ac */ /* 0x000f220008000c00 */
[----:B------:R-:W1:Y:S01]  /*4830*/  LDCU UR31, c[0x0][0x374] ;  /* 0x00006e80ff1f77ac */ /* 0x000e620008000800 */
[----:B------:R-:W1:Y:S01]  /*4840*/  LDCU.64 UR38, c[0x0][0x890] ;  /* 0x00011200ff2677ac */ /* 0x000e620008000a00 */
[----:B--2---:R-:W-:Y:S01]  /*4850*/  UISETP.NE.U32.AND UP0, UPT, UR4, URZ, UPT ;  /* 0x000000ff0400728c */ /* 0x004fe2000bf05070 */
[----:B------:R-:W2:Y:S01]  /*4860*/  LDCU UR15, c[0x0][0xb0c] ;  /* 0x00016180ff0f77ac */ /* 0x000ea20008000800 */
[----:B------:R-:W3:Y:S01]  /*4870*/  LDCU UR55, c[0x0][0xb20] ;  /* 0x00016400ff3777ac */ /* 0x000ee20008000800 */
[----:B------:R-:W3:Y:S01]  /*4880*/  LDCU UR4, c[0x0][0xb30] ;  /* 0x00016600ff0477ac */ /* 0x000ee20008000800 */
[----:B----4-:R-:W-:-:S02]  /*4890*/  UIMAD.WIDE.U32 UR8, UR37, UR56, URZ ;  /* 0x00000038250872a5 */ /* 0x010fc4000f8e00ff */
[----:B-1----:R-:W-:Y:S02]  /*48a0*/  UIMAD.WIDE.U32 UR6, UR31, UR59, URZ ;  /* 0x0000003b1f0672a5 */ /* 0x002fe4000f8e00ff */
[----:B------:R-:W-:Y:S01]  /*48b0*/  UISETP.NE.AND.EX UP6, UPT, UR5, URZ, UPT, UP0 ;  /* 0x000000ff0500728c */ /* 0x000fe2000bfc5300 */
[----:B------:R-:W-:Y:S01]  /*48c0*/  UMOV UR21, 0x400 ;  /* 0x0000040000157882 */ /* 0x000fe20000000000 */
[----:B------:R-:W-:Y:S02]  /*48d0*/  UISETP.NE.AND UP0, UPT, UR45, 0x1, UPT ;  /* 0x000000012d00788c */ /* 0x000fe4000bf05270 */
[----:B------:R-:W-:Y:S02]  /*48e0*/  UISETP.NE.U32.AND UP0, UPT, UR38, URZ, UPT ;  /* 0x000000ff2600728c */ /* 0x000fe4000bf05070 */
[----:B------:R-:W-:Y:S01]  /*48f0*/  ULEA UR21, UR53, UR21, 0x18 ;  /* 0x0000001535157291 */ /* 0x000fe2000f8ec0ff */
[----:B------:R-:W-:Y:S01]  /*4900*/  UMOV UR8, UR9 ;  /* 0x0000000900087c82 */ /* 0x000fe20008000000 */
[----:B------:R-:W-:Y:S01]  /*4910*/  UMOV UR6, UR7 ;  /* 0x0000000700067c82 */ /* 0x000fe20008000000 */
[----:B------:R-:W-:-:S02]  /*4920*/  UISETP.GE.AND UP3, UPT, UR45, 0x1, UPT ;  /* 0x000000012d00788c */ /* 0x000fc4000bf66270 */
[----:B------:R-:W-:Y:S02]  /*4930*/  UISETP.NE.AND.EX UP5, UPT, UR39, URZ, UPT, UP0 ;  /* 0x000000ff2700728c */ /* 0x000fe4000bfa5300 */
[----:B------:R-:W-:Y:S01]  /*4940*/  UPLOP3.LUT UP1, UPT, UPT, UPT, UPT, 0x40, 0x4 ;  /* 0x000000000004789c */ /* 0x000fe20003f2e870 */
[----:B------:R-:W1:Y:S01]  /*4950*/  LDCU.64 UR22, c[0x0][0xb28] ;  /* 0x00016500ff1677ac */ /* 0x000e620008000a00 */
[----:B--2---:R-:W-:Y:S02]  /*4960*/  UISETP.NE.AND UP3, UPT, UR15, 0x1, UPT ;  /* 0x000000010f00788c */ /* 0x004fe4000bf65270 */
[----:B------:R-:W-:Y:S02]  /*4970*/  UIADD3 UR49, UPT, UPT, UR21, 0x40, URZ ;  /* 0x0000004015317890 */ /* 0x000fe4000fffe0ff */
[----:B------:R-:W-:Y:S02]  /*4980*/  UIADD3 UR41, UPT, UPT, UR21, 0x48, URZ ;  /* 0x0000004815297890 */ /* 0x000fe4000fffe0ff */
[----:B------:R-:W-:-:S02]  /*4990*/  UIADD3 UR33, UPT, UPT, UR21, 0x50, URZ ;  /* 0x0000005015217890 */ /* 0x000fc4000fffe0ff */
[----:B------:R-:W-:Y:S02]  /*49a0*/  UIADD3 UR25, UPT, UPT, UR21, 0x58, URZ ;  /* 0x0000005815197890 */ /* 0x000fe4000fffe0ff */
[----:B------:R-:W-:Y:S02]  /*49b0*/  USHF.R.U32.HI UR47, URZ, UR57, UR8 ;  /* 0x00000039ff2f7299 */ /* 0x000fe40008011608 */
[----:B---3--:R-:W-:Y:S02]  /*49c0*/  USHF.R.U32.HI UR46, URZ, UR55, UR6 ;  /* 0x00000037ff2e7299 */ /* 0x008fe40008011606 */
[----:B------:R-:W-:Y:S02]  /*49d0*/  UISETP.NE.AND UP0, UPT, UR58, 0x1, UPT ;  /* 0x000000013a00788c */ /* 0x000fe4000bf05270 */
[----:B------:R-:W-:-:S11]  /*49e0*/  UISETP.NE.AND UP4, UPT, UR4, 0x1, UPT ;  /* 0x000000010400788c */ /* 0x000fd6000bf85270 */
.L_x_102:
[C---:B------:R-:W-:Y:S02]  /*49f0*/  LEA R8, R10.reuse, UR21, 0x3 ;  /* 0x000000150a087c11 */ /* 0x040fe4000f8e18ff */
[----:B------:R-:W-:Y:S02]  /*4a00*/  SHF.L.U32 R0, R9, 0x1f, RZ ;  /* 0x0000001f09007819 */ /* 0x000fe400000006ff */
[----:B------:R-:W-:Y:S02]  /*4a10*/  LEA R4, R10, UR21, 0x4 ;  /* 0x000000150a047c11 */ /* 0x000fe4000f8e20ff */
[----:B--2---:R-:W2:Y:S02]  /*4a20*/  SYNCS.PHASECHK.TRANS64.TRYWAIT P0, [R8+URZ+0x90], R0 ;  /* 0x00009000080075a7 */ /* 0x004ea400080011ff */
[----:B--2---:R-:W-:Y:S05]  /*4a30*/  @!P0 BRA `(.L_x_88) ;  /* 0x0000007000b08947 */ /* 0x004fea0003800000 */
.L_x_217:
[----:B------:R-:W3:Y:S01]  /*4a40*/  LDS.128 R4, [R4+0x120] ;  /* 0x0001200004047984 */ /* 0x000ee20000000c00 */
[----:B------:R-:W-:Y:S01]  /*4a50*/  UISETP.GE.AND UP0, UPT, UR45, 0x1, UPT ;  /* 0x000000012d00788c */ /* 0x000fe2000bf06270 */
[----:B------:R-:W-:Y:S01]  /*4a60*/  @!PT LDS RZ, [RZ] ;  /* 0x00000000fffff984 */ /* 0x000fe20000000800 */
[----:B------:R-:W-:Y:S01]  /*4a70*/  @!PT LDS RZ, [RZ] ;  /* 0x00000000fffff984 */ /* 0x000fe20000000800 */
[----:B------:R-:W-:Y:S01]  /*4a80*/  @!PT LDS RZ, [RZ] ;  /* 0x00000000fffff984 */ /* 0x000fe20000000800 */
[----:B------:R-:W-:Y:S01]  /*4a90*/  @!PT LDS RZ, [RZ] ;  /* 0x00000000fffff984 */ /* 0x000fe20000000800 */
[----:B------:R4:W-:Y:S06]  /*4aa0*/  MEMBAR.ALL.CTA ;  /* 0x0000000000007992 */ /* 0x0009ec0000008000 */
[----:B----4-:R-:W4:Y:S01]  /*4ab0*/  FENCE.VIEW.ASYNC.S ;  /* 0x00000000000073c6 */ /* 0x010f220000000000 */
[----:B---3--:R-:W-:Y:S11]  /*4ac0*/  LOP3.LUT P0, RZ, R6, 0x1, RZ, 0xc0, !PT ;  /* 0x0000000106ff7812 */ /* 0x008ff6000780c0ff */
[----:B------:R-:W-:Y:S02]  /*4ad0*/  @!UPT UIADD3 URZ, UPT, UPT, URZ, URZ, URZ ;  /* 0x000000fffffff290 */ /* 0x000fe4000fffe0ff */
[----:B----4-:R-:W-:Y:S01]  /*4ae0*/  VOTEU.ANY UP3, P0 ;  /* 0x0000000000ff7886 */ /* 0x010fe20000060100 */
[----:B------:R-:W-:Y:S11]  /*4af0*/  PLOP3.LUT P0, PT, PT, PT, UP3, 0x80, 0x8 ;  /* 0x000000000008781c */ /* 0x000ff60003f0f038 */
[----:B------:R-:W-:Y:S02]  /*4b00*/  @!UPT UIADD3 URZ, UPT, UPT, URZ, URZ, URZ ;  /* 0x000000fffffff290 */ /* 0x000fe4000fffe0ff */
[----:B--2---:R-:W-:Y:S02]  /*4b10*/  @P0 SHF.R.U32.HI R0, RZ, 0x10, R5 ;  /* 0x00000010ff000819 */ /* 0x004fe40000011605 */
[----:B------:R-:W-:Y:S02]  /*4b20*/  @P0 MOV R2, R4 ;  /* 0x0000000400020202 */ /* 0x000fe40000000f00 */
[----:B------:R-:W-:Y:S01]  /*4b30*/  @P0 R2UR UR4, R0 ;  /* 0x00000000000402ca */ /* 0x000fe200000e0000 */
[----:B------:R-:W-:Y:S01]  /*4b40*/  VIADD R0, R8, 0xa0 ;  /* 0x000000a008007836 */ /* 0x000fe20000000000 */
[----:B------:R-:W-:Y:S02]  /*4b50*/  @P0 LOP3.LUT R4, R5, 0xffff, RZ, 0xc0, !PT ;  /* 0x0000ffff05040812 */ /* 0x000fe400078ec0ff */
[----:B------:R-:W-:Y:S02]  /*4b60*/  @P0 R2UR UR6, R2 ;  /* 0x00000000020602ca */ /* 0x000fe400000e0000 */
[----:B------:R-:W-:Y:S02]  /*4b70*/  PRMT R0, RZ, 0x654, R0 ;  /* 0x00000654ff007816 */ /* 0x000fe40000000000 */
[----:B------:R-:W-:Y:S02]  /*4b80*/  @P0 R2UR UR5, R4 ;  /* 0x00000000040502ca */ /* 0x000fe400000e0000 */
[----:B------:R2:W-:Y:S03]  /*4b90*/  SYNCS.ARRIVE.TRANS64.RED.A1T0 RZ, [R0+URZ], RZ ;  /* 0x000000ff00ff79a7 */ /* 0x0005e600081004ff */
[----:B------:R-:W-:Y:S04]  /*4ba0*/  @UP3 UMOV UR30, UR4 ;  /* 0x00000004001e3c82 */ /* 0x000fe80008000000 */
[----:B------:R-:W-:Y:S04]  /*4bb0*/  @UP3 UMOV UR14, UR6 ;  /* 0x00000006000e3c82 */ /* 0x000fe80008000000 */
[----:B------:R-:W-:Y:S01]  /*4bc0*/  @UP3 UMOV UR13, UR5 ;  /* 0x00000005000d3c82 */ /* 0x000fe20008000000 */
[----:B------:R-:W-:Y:S05]  /*4bd0*/  BRA.U !UP0, `(.L_x_89) ;  /* 0x0000000108c07547 */ /* 0x000fea000b800000 */
[----:B------:R-:W-:Y:S02]  /*4be0*/  UIMAD.WIDE.U32 UR16, UR13, UR59, URZ ;  /* 0x0000003b0d1072a5 */ /* 0x000fe4000f8e00ff */
[----:B------:R-:W-:Y:S02]  /*4bf0*/  UP2UR UR20, UPR, URZ, 0x4 ;  /* 0x00000004ff147883 */ /* 0x000fe40008000000 */
[----:B------:R-:W-:Y:S02]  /*4c00*/  UISETP.NE.AND UP2, UPT, UR58, 0x1, UPT ;  /* 0x000000013a00788c */ /* 0x000fe4000bf45270 */
[----:B------:R-:W-:Y:S02]  /*4c10*/  UIMAD.WIDE.U32 UR18, UR14, UR56, URZ ;  /* 0x000000380e1272a5 */ /* 0x000fe4000f8e00ff */
[----:B------:R-:W-:Y:S02]  /*4c20*/  USEL UR4, UR31, UR46, !UP2 ;  /* 0x0000002e1f047287 */ /* 0x000fe4000d000000 */
[----:B------:R-:W-:Y:S02]  /*4c30*/  UISETP.NE.AND UP0, UPT, UR15, 0x1, UPT ;  /* 0x000000010f00788c */ /* 0x000fe4000bf05270 */
[----:B------:R-:W-:Y:S02]  /*4c40*/  UP2UR UR24, UPR, URZ, 0x2 ;  /* 0x00000002ff187883 */ /* 0x000fe40008000000 */
[----:B------:R-:W-:Y:S02]  /*4c50*/  UISETP.NE.AND UP1, UPT, UR45, 0x1, UPT ;  /* 0x000000012d00788c */ /* 0x000fe4000bf25270 */
[----:B-1----:R-:W-:Y:S02]  /*4c60*/  UIMAD.WIDE.U32 UR8, UR4, UR22, URZ ;  /* 0x00000016040872a5 */ /* 0x002fe4000f8e00ff */
[----:B------:R-:W-:Y:S01]  /*4c70*/  USEL UR7, UR37, UR47, !UP0 ;  /* 0x0000002f25077287 */ /* 0x000fe2000c000000 */
[----:B------:R-:W-:Y:S02]  /*4c80*/  UMOV UR5, UR17 ;  /* 0x0000001100057c82 */ /* 0x000fe40008000000 */
[----:B------:R-:W-:Y:S02]  /*4c90*/  USHF.R.U32.HI UR6, URZ, UR55, UR5 ;  /* 0x00000037ff067299 */ /* 0x000fe40008011605 */
[----:B------:R-:W-:Y:S02]  /*4ca0*/  UIMAD.WIDE.U32 UR10, UR7, UR22, URZ ;  /* 0x00000016070a72a5 */ /* 0x000fe4000f8e00ff */
[----:B------:R-:W-:Y:S02]  /*4cb0*/  USEL UR6, UR13, UR6, !UP2 ;  /* 0x000000060d067287 */ /* 0x000fe4000d000000 */
[----:B------:R-:W-:Y:S01]  /*4cc0*/  UISETP.NE.AND UP2, UPT, UR20, URZ, UPT ;  /* 0x000000ff1400728c */ /* 0x000fe2000bf45270 */
[----:B------:R-:W-:Y:S02]  /*4cd0*/  UMOV UR5, UR19 ;  /* 0x0000001300057c82 */ /* 0x000fe40008000000 */
[----:B------:R-:W-:Y:S03]  /*4ce0*/  USHF.R.U32.HI UR12, URZ, UR57, UR5 ;  /* 0x00000039ff0c7299 */ /* 0x000fe60008011605 */
[----:B------:R-:W-:Y:S02]  /*4cf0*/  UMOV UR5, UR9 ;  /* 0x0000000900057c82 */ /* 0x000fe40008000000 */
[----:B------:R-:W-:Y:S03]  /*4d00*/  @UP1 USHF.R.U32.HI UR4, URZ, UR23, UR5 ;  /* 0x00000017ff041299 */ /* 0x000fe60008011605 */
[----:B------:R-:W-:Y:S01]  /*4d10*/  UMOV UR5, UR11 ;  /* 0x0000000b00057c82 */ /* 0x000fe20008000000 */
[----:B------:R-:W-:Y:S02]  /*4d20*/  UIMAD UR4, UR45, UR4, URZ ;  /* 0x000000042d0472a4 */ /* 0x000fe4000f8e02ff */
[----:B------:R-:W-:Y:S02]  /*4d30*/  @UP1 USHF.R.U32.HI UR7, URZ, UR23, UR5 ;  /* 0x00000017ff071299 */ /* 0x000fe40008011605 */
[----:B------:R-:W-:Y:S02]  /*4d40*/  USEL UR5, UR14, UR12, !UP0 ;  /* 0x0000000c0e057287 */ /* 0x000fe4000c000000 */
[----:B------:R-:W-:Y:S02]  /*4d50*/  UIMAD.WIDE.U32 UR10, UR6, UR22, URZ ;  /* 0x00000016060a72a5 */ /* 0x000fe4000f8e00ff */
[----:B------:R-:W-:Y:S02]  /*4d60*/  UIMAD UR8, UR45, UR7, URZ ;  /* 0x000000072d0872a4 */ /* 0x000fe4000f8e02ff */
[----:B------:R-:W-:Y:S03]  /*4d70*/  UISETP.GE.AND UP0, UPT, UR6, UR4, UPT ;  /* 0x000000040600728c */ /* 0x000fe6000bf06270 */
[----:B------:R-:W-:Y:S01]  /*4d80*/  UMOV UR4, UR11 ;  /* 0x0000000b00047c82 */ /* 0x000fe20008000000 */
[----:B------:R-:W-:Y:S02]  /*4d90*/  UISETP.GE.OR UP0, UPT, UR5, UR8, UP0 ;  /* 0x000000080500728c */ /* 0x000fe40008706670 */
[----:B------:R-:W-:Y:S02]  /*4da0*/  USHF.R.U32.HI UR4, URZ, UR23, UR4 ;  /* 0x00000017ff047299 */ /* 0x000fe40008011604 */
[----:B------:R-:W-:Y:S02]  /*4db0*/  UIMAD.WIDE.U32 UR8, UR5, UR22, URZ ;  /* 0x00000016050872a5 */ /* 0x000fe4000f8e00ff */
[----:B------:R-:W-:Y:S04]  /*4dc0*/  USEL UR10, UR6, UR4, !UP1 ;  /* 0x00000004060a7287 */ /* 0x000fe8000c800000 */
[----:B------:R-:W-:Y:S01]  /*4dd0*/  UIADD3 UR11, UPT, UPT, -UR10, URZ, URZ ;  /* 0x000000ff0a0b7290 */ /* 0x000fe2000fffe1ff */
[----:B------:R-:W-:Y:S02]  /*4de0*/  @!UP0 UMOV UR4, UR9 ;  /* 0x0000000900048c82 */ /* 0x000fe40008000000 */
[----:B------:R-:W-:Y:S02]  /*4df0*/  @!UP0 USHF.R.U32.HI UR4, URZ, UR23, UR4 ;  /* 0x00000017ff048299 */ /* 0x000fe40008011604 */
[----:B------:R-:W-:Y:S02]  /*4e00*/  UIMAD UR8, UR45, UR11, UR6 ;  /* 0x0000000b2d0872a4 */ /* 0x000fe4000f8e0206 */
[----:B------:R-:W-:Y:S02]  /*4e10*/  @!UP0 USEL UR4, UR5, UR4, !UP1 ;  /* 0x0000000405048287 */ /* 0x000fe4000c800000 */
[----:B------:R-:W-:Y:S02]  /*4e20*/  UISETP.NE.AND UP1, UPT, UR24, URZ, UPT ;  /* 0x000000ff1800728c */ /* 0x000fe4000bf25270 */
[----:B------:R-:W-:Y:S02]  /*4e30*/  @!UP0 UIMAD UR7, UR7, UR8, UR4 ;  /* 0x00000008070782a4 */ /* 0x000fe4000f8e0204 */
[----:B------:R-:W-:Y:S02]  /*4e40*/  @!UP0 UIADD3 UR9, UPT, UPT, UR10, -UR4, URZ ;  /* 0x800000040a098290 */ /* 0x000fe4000fffe0ff */
[----:B------:R-:W-:Y:S02]  /*4e50*/  UIADD3 UR8, UPT, UPT, -UR6, URZ, URZ ;  /* 0x000000ff06087290 */ /* 0x000fe4000fffe1ff */
[----:B------:R-:W-:Y:S02]  /*4e60*/  UIADD3 UR4, UPT, UPT, -UR5, URZ, URZ ;  /* 0x000000ff05047290 */ /* 0x000fe4000fffe1ff */
[----:B------:R-:W-:Y:S03]  /*4e70*/  @!UP0 UIMAD UR6, UR9, UR45, UR5 ;  /* 0x0000002d090682a4 */ /* 0x000fe6000f8e0205 */
[----:B------:R-:W-:Y:S01]  /*4e80*/  @!UP0 UMOV UR5, UR7 ;  /* 0x0000000700058c82 */ /* 0x000fe20008000000 */
[----:B------:R-:W-:Y:S02]  /*4e90*/  UIMAD UR7, UR15, UR4, UR14 ;  /* 0x000000040f0772a4 */ /* 0x000fe4000f8e020e */
[----:B------:R-:W-:Y:S02]  /*4ea0*/  UIMAD UR4, UR58, UR8, UR13 ;  /* 0x000000083a0472a4 */ /* 0x000fe4000f8e020d */
[----:B------:R-:W-:Y:S02]  /*4eb0*/  UIMAD UR14, UR5, UR15, UR7 ;  /* 0x0000000f050e72a4 */ /* 0x000fe4000f8e0207 */
[----:B------:R-:W-:Y:S11]  /*4ec0*/  UIMAD UR13, UR6, UR58, UR4 ;  /* 0x0000003a060d72a4 */ /* 0x000ff6000f8e0204 */
[----:B------:R-:W-:Y:S01]  /*4ed0*/  @!UPT UIADD3 URZ, UPT, UPT, URZ, URZ, URZ ;  /* 0x000000fffffff290 */ /* 0x000fe2000fffe0ff */
.L_x_89:
[----:B------:R-:W3:Y:S01]  /*4ee0*/  @!UP4 LDCU.128 UR8, c[0x0][0xb10] ;  /* 0x00016200ff08c7ac */ /* 0x000ee20008000c00 */
[----:B------:R-:W-:Y:S01]  /*4ef0*/  IMAD.MOV.U32 R5, RZ, RZ, 0x1 ;  /* 0x00000001ff057424 */ /* 0x000fe200078e00ff */
[----:B------:R-:W-:Y:S04]  /*4f00*/  ISETP.NE.U32.AND P0, PT, RZ, UR38, PT ;  /* 0x00000026ff007c0c */ /* 0x000fe8000bf05070 */
[----:B------:R-:W-:Y:S01]  /*4f10*/  ISETP.NE.AND.EX P0, PT, RZ, UR39, PT, P0 ;  /* 0x00000027ff007c0c */ /* 0x000fe2000bf05300 */
[----:B------:R-:W4:Y:S01]  /*4f20*/  @!UP4 LDCU UR5, c[0x0][0xb0c] ;  /* 0x00016180ff05c7ac */ /* 0x000f220008000800 */
[----:B------:R-:W-:Y:S01]  /*4f30*/  SHF.L.U32 R5, R5, 0x1f, RZ ;  /* 0x0000001f05057819 */ /* 0x000fe200000006ff */
[----:B------:R-:W-:Y:S02]  /*4f40*/  USHF.L.U32 UR50, UR27, 0x8, URZ ;  /* 0x000000081b327899 */ /* 0x000fe400080006ff */
[----:B------:R-:W-:Y:S02]  /*4f50*/  USHF.L.U32 UR51, UR26, 0x6, URZ ;  /* 0x000000061a337899 */ /* 0x000fe400080006ff */
[----:B---3--:R-:W-:Y:S07]  /*4f60*/  UIMAD.WIDE.U32 UR6, UR14, UR8, URZ ;  /* 0x000000080e0672a5 */ /* 0x008fee000f8e00ff */
[----:B------:R-:W-:Y:S01]  /*4f70*/  @!UP4 UMOV UR4, UR7 ;  /* 0x000000070004cc82 */ /* 0x000fe20008000000 */
[----:B----4-:R-:W-:Y:S02]  /*4f80*/  @!UP4 UISETP.NE.AND UP0, UPT, UR5, 0x1, UPT ;  /* 0x000000010500c88c */ /* 0x010fe4000bf05270 */
[----:B------:R-:W-:Y:S02]  /*4f90*/  @!UP4 USHF.R.U32.HI UR4, URZ, UR9, UR4 ;  /* 0x00000009ff04c299 */ /* 0x000fe40008011604 */
[----:B------:R-:W-:Y:S02]  /*4fa0*/  UIMAD.WIDE.U32 UR6, UR13, UR11, URZ ;  /* 0x0000000b0d0672a5 */ /* 0x000fe4000f8e00ff */
[----:B------:R-:W-:Y:S02]  /*4fb0*/  @!UP4 USEL UR8, UR14, UR4, !UP0 ;  /* 0x000000040e08c287 */ /* 0x000fe4000c000000 */
[----:B------:R-:W-:Y:S03]  /*4fc0*/  @!UP4 UISETP.NE.AND UP0, UPT, UR10, 0x1, UPT ;  /* 0x000000010a00c88c */ /* 0x000fe6000bf05270 */
[----:B------:R-:W-:Y:S02]  /*4fd0*/  @!UP4 UMOV UR6, UR7 ;  /* 0x000000070006cc82 */ /* 0x000fe40008000000 */
[----:B------:R-:W3:Y:S02]  /*4fe0*/  @!UP4 LDCU UR4, c[0x0][0xb20] ;  /* 0x00016400ff04c7ac */ /* 0x000ee40008000800 */
[----:B---3--:R-:W-:Y:S04]  /*4ff0*/  @!UP4 USHF.R.U32.HI UR6, URZ, UR4, UR6 ;  /* 0x00000004ff06c299 */ /* 0x008fe80008011606 */
[----:B------:R-:W-:Y:S04]  /*5000*/  @!UP4 USEL UR6, UR13, UR6, !UP0 ;  /* 0x000000060d06c287 */ /* 0x000fe8000c000000 */
[----:B------:R-:W-:Y:S02]  /*5010*/  @!UP4 UIADD3 UR4, UPT, UPT, -UR8, UR6, URZ ;  /* 0x000000060804c290 */ /* 0x000fe4000fffe1ff */
[----:B------:R-:W-:Y:S02]  /*5020*/  @!UP4 UIADD3 UR6, UPT, UPT, UR8, -UR6, URZ ;  /* 0x800000060806c290 */ /* 0x000fe4000fffe0ff */
[----:B------:R-:W-:Y:S02]  /*5030*/  @!UP4 UIMAD UR14, UR4, UR5, UR14 ;  /* 0x00000005040ec2a4 */ /* 0x000fe4000f8e020e */
[----:B------:R-:W-:Y:S01]  /*5040*/  @!UP4 UIMAD UR13, UR6, UR10, UR13 ;  /* 0x0000000a060dc2a4 */ /* 0x000fe2000f8e020d */
[----:B------:R-:W-:Y:S11]  /*5050*/  BRA.U UP1, `(.L_x_90) ;  /* 0x0000000101107547 */ /* 0x000ff6000b800000 */
[----:B------:R-:W-:Y:S04]  /*5060*/  MOV R2, UR54 ;  /* 0x0000003600027c02 */ /* 0x000fe80008000f00 */
[----:B------:R-:W-:Y:S04]  /*5070*/  SHF.L.U32 R2, R2, 0x1f, RZ ;  /* 0x0000001f02027819 */ /* 0x000fe800000006ff */
[----:B------:R-:W3:Y:S02]  /*5080*/  SYNCS.PHASECHK.TRANS64.TRYWAIT P1, [UR21+0x88], R2 ;  /* 0x00008802ff0075a7 */ /* 0x000ee40008021115 */
[----:B---3--:R-:W-:Y:S05]  /*5090*/  @!P1 BRA `(.L_x_91) ;  /* 0x0000006c002c9947 */ /* 0x008fea0003800000 */
.L_x_90:
[----:B------:R-:W-:Y:S05]  /*50a0*/  BRA.U !UP5, `(.L_x_92) ;  /* 0x000000010d387547 */ /* 0x000fea000b800000 */
[----:B------:R-:W-:Y:S01]  /*50b0*/  UPLOP3.LUT UP2, UPT, UPT, UPT, UP6, 0x80, 0x8 ;  /* 0x000000000008789c */ /* 0x000fe20003f4f060 */
[----:B--2---:R-:W-:Y:S01]  /*50c0*/  HFMA2 R0, -RZ, RZ, 0, 5.9604644775390625e-08 ;  /* 0x00000001ff007431 */ /* 0x004fe200000001ff */
[----:B------:R-:W2:Y:S01]  /*50d0*/  LDCU.64 UR8, c[0x0][0x358] ;  /* 0x00006b00ff0877ac */ /* 0x000ea20008000a00 */
[----:B------:R-:W-:Y:S03]  /*50e0*/  IMAD.MOV.U32 R26, RZ, RZ, 0x1 ;  /* 0x00000001ff1a7424 */ /* 0x000fe600078e00ff */
[----:B------:R-:W-:Y:S05]  /*50f0*/  PLOP3.LUT P1, PT, PT, PT, UP2, 0x80, 0x8 ;  /* 0x000000000008781c */ /* 0x000fea0003f2f028 */
[----:B------:R-:W3:Y:S01]  /*5100*/  @UP2 LDCU.64 UR4, c[0x0][0x888] ;  /* 0x00011100ff0427ac */ /* 0x000ee20008000a00 */
[----:B------:R-:W-:Y:S07]  /*5110*/  @UP2 UIMAD UR6, UR36, UR38, URZ ;  /* 0x00000026240622a4 */ /* 0x000fee000f8e02ff */
[----:B------:R-:W-:Y:S01]  /*5120*/  @!P1 PRMT R26, R0, 0x7610, R26 ;  /* 0x00007610001a9816 */ /* 0x000fe2000000001a */
[----:B---3--:R-:W-:Y:S06]  /*5130*/  @UP2 UIMAD.WIDE UR4, UR6, 0x4, UR4 ;  /* 0x00000004060428a5 */ /* 0x008fec000f8e0204 */
[----:B------:R-:W-:Y:S01]  /*5140*/  IMAD.U32 R6, RZ, RZ, UR4 ;  /* 0x00000004ff067e24 */ /* 0x000fe2000f8e00ff */
[----:B------:R-:W-:Y:S04]  /*5150*/  MOV R7, UR5 ;  /* 0x0000000500077c02 */ /* 0x000fe80008000f00 */
[----:B------:R-:W3:Y:S01]  /*5160*/  @!UP2 LDCU UR4, c[0x0][0x880] ;  /* 0x00011000ff04a7ac */ /* 0x000ee20008000800 */
[----:B--2--5:R4:W5:Y:S02]  /*5170*/  @P1 LDG.E R27, desc[UR8][R6.64] ;  /* 0x00000008061b1981 */ /* 0x024964000c1e1900 */
[----:B---34-:R-:W-:Y:S07]  /*5180*/  @!P1 IMAD.U32 R27, RZ, RZ, UR4 ;  /* 0x00000004ff1b9e24 */ /* 0x018fee000f8e00ff */
.L_x_92:
[----:B-----5:R-:W-:Y:S01]  /*5190*/  @!P0 FSETP.EQ.AND P2, PT, R27, RZ, PT ;  /* 0x000000ff1b00820b */ /* 0x020fe20003f42000 */
[----:B------:R-:W-:Y:S01]  /*51a0*/  @!UPT UIADD3 URZ, UPT, UPT, URZ, URZ, URZ ;  /* 0x000000fffffff290 */ /* 0x000fe2000fffe0ff */
[----:B------:R-:W-:Y:S11]  /*51b0*/  @!P0 BRA `(.L_x_93) ;  /* 0x0000000000148947 */ /* 0x000ff60003800000 */
[----:B------:R-:W-:Y:S02]  /*51c0*/  LOP3.LUT P0, RZ, R26, 0xff, RZ, 0xc0, !PT ;  /* 0x000000ff1aff7812 */ /* 0x000fe4000780c0ff */
[----:B------:R-:W-:Y:S04]  /*51d0*/  PLOP3.LUT P2, PT, PT, PT, UP2, 0x80, 0x8 ;  /* 0x000000000008781c */ /* 0x000fe80003f4f028 */
[----:B------:R-:W-:Y:S07]  /*51e0*/  PLOP3.LUT P2, PT, P2, PT, PT, 0x8, 0x80 ;  /* 0x000000000080781c */ /* 0x000fee000174e170 */
[----:B------:R-:W-:Y:S11]  /*51f0*/  @P0 FSETP.EQ.AND P2, PT, R27, RZ, PT ;  /* 0x000000ff1b00020b */ /* 0x000ff60003f42000 */
[----:B------:R-:W-:Y:S02]  /*5200*/  @!UPT UIADD3 URZ, UPT, UPT, URZ, URZ, URZ ;  /* 0x000000fffffff290 */ /* 0x000fe4000fffe0ff */
.L_x_93:
[----:B------:R-:W3:Y:S01]  /*5210*/  SYNCS.PHASECHK.TRANS64.TRYWAIT P0, [UR21+0x60], R5 ;  /* 0x00006005ff0075a7 */ /* 0x000ee20008001115 */
[----:B------:R-:W-:Y:S04]  /*5220*/  ELECT P1, URZ, PT ;  /* 0x0000000000ff782f */ /* 0x000fe80003820000 */
[----:B------:R-:W-:Y:S01]  /*5230*/  PLOP3.LUT P1, PT, P2, P1, PT, 0xf2, 0x2f ;  /* 0x00000000002f781c */ /* 0x000fe20001723e72 */
[----:B------:R-:W-:Y:S01]  /*5240*/  @!UPT UIADD3 URZ, UPT, UPT, URZ, URZ, URZ ;  /* 0x000000fffffff290 */ /* 0x000fe2000fffe0ff */
[----:B---3--:R-:W-:Y:S11]  /*5250*/  @!P0 BRA `(.L_x_94) ;  /* 0x0000006800d48947 */ /* 0x008ff60003800000 */
.L_x_220:
[----:B--2---:R-:W-:Y:S01]  /*5260*/  @!P1 IADD3 R2, P0, PT, R12, 0x580, RZ ;  /* 0x000005800c029810 */ /* 0x004fe20007f1e0ff */
[----:B------:R-:W-:Y:S01]  /*5270*/  VOTEU.ALL UP0, P1 ;  /* 0x0000000000ff7886 */ /* 0x000fe20000800000 */
[----:B------:R-:W-:Y:S01]  /*5280*/  UMOV UR6, 0x0 ;  /* 0x0000000000067882 */ /* 0x000fe20000000000 */
[----:B------:R-:W-:Y:S01]  /*5290*/  UMOV UR7, 0x10000000 ;  /* 0x1000000000077882 */ /* 0x000fe20000000000 */
[----:B------:R-:W-:Y:S01]  /*52a0*/  @!P1 R2UR UR5, R2 ;  /* 0x00000000020592ca */ /* 0x000fe200000e0000 */
[----:B------:R-:W-:Y:S01]  /*52b0*/  @!P1 IMAD.X R0, RZ, RZ, R13, P0 ;  /* 0x000000ffff009224 */ /* 0x000fe200000e060d */
[----:B------:R-:W-:Y:S02]  /*52c0*/  @!UP0 UIADD3 UR48, UPT, UPT, UR21, 0x200, URZ ;  /* 0x0000020015308890 */ /* 0x000fe4000fffe0ff */
[----:B------:R-:W-:Y:S02]  /*52d0*/  @!UP0 UIADD3 UR10, UPT, UPT, UR50, 0x80, URZ ;  /* 0x00000080320a8890 */ /* 0x000fe4000fffe0ff */
[----:B------:R-:W-:Y:S01]  /*52e0*/  @!P1 R2UR UR4, R0 ;  /* 0x00000000000492ca */ /* 0x000fe200000e0000 */
[----:B------:R-:W-:Y:S01]  /*52f0*/  @!UP0 UIADD3 UR8, UPT, UPT, UR21, 0x1200, URZ ;  /* 0x0000120015088890 */ /* 0x000fe2000fffe0ff */
[----:B------:R-:W-:Y:S01]  /*5300*/  @!P1 IMAD.MOV.U32 R0, RZ, RZ, 0x2000 ;  /* 0x00002000ff009424 */ /* 0x000fe200078e00ff */
[----:B------:R-:W-:Y:S01]  /*5310*/  VOTEU.ALL UP0, P1 ;  /* 0x0000000000ff7886 */ /* 0x000fe20000800000 */
[----:B------:R-:W-:Y:S01]  /*5320*/  UMOV UR52, UR36 ;  /* 0x0000002400347c82 */ /* 0x000fe20008000000 */
[----:B------:R-:W-:Y:S01]  /*5330*/  UMOV UR9, UR49 ;  /* 0x0000003100097c82 */ /* 0x000fe20008000000 */
[----:B------:R-:W-:Y:S01]  /*5340*/  UMOV UR11, UR51 ;  /* 0x00000033000b7c82 */ /* 0x000fe20008000000 */
[----:B------:R-:W-:Y:S01]  /*5350*/  IMAD.U32 R6, RZ, RZ, UR5 ;  /* 0x00000005ff067e24 */ /* 0x000fe2000f8e00ff */
[----:B------:R-:W-:Y:S05]  /*5360*/  UMOV UR12, UR36 ;  /* 0x00000024000c7c82 */ /* 0x000fea0008000000 */
[----:B------:R-:W-:Y:S01]  /*5370*/  IMAD.U32 R7, RZ, RZ, UR4 ;  /* 0x00000004ff077e24 */ /* 0x000fe2000f8e00ff */
[----:B------:R-:W-:Y:S04]  /*5380*/  @!P1 R2UR UR4, R6 ;  /* 0x00000000060492ca */ /* 0x000fe800000e0000 */
[----:B------:R-:W-:Y:S11]  /*5390*/  @!P1 R2UR UR5, R7 ;  /* 0x00000000070592ca */ /* 0x000ff600000e0000 */
[----:B------:R-:W-:Y:S02]  /*53a0*/  @!UPT UIADD3 URZ, UPT, UPT, URZ, URZ, URZ ;  /* 0x000000fffffff290 */ /* 0x000fe4000fffe0ff */
[----:B------:R-:W-:Y:S01]  /*53b0*/  @!UP0 UTMALDG.3D [UR48], [UR4], desc[UR6] ;  /* 0x00000630040085b4 */ /* 0x000fe20008011000 */
[----:B------:R-:W-:Y:S05]  /*53c0*/  VOTEU.ALL UP0, P1 ;  /* 0x0000000000ff7886 */ /* 0x000fea0000800000 */
[----:B------:R2:W-:Y:S01]  /*53d0*/  @!UP0 UTMALDG.3D [UR8], [UR4], desc[UR6] ;  /* 0x00000608040085b4 */ /* 0x0005e20008011000 */
[----:B------:R3:W-:Y:S01]  /*53e0*/  @!P1 SYNCS.ARRIVE.TRANS64.RED.A0TR RZ, [UR21+0x40], R0 ;  /* 0x00004000ffff99a7 */ /* 0x0007e20008300415 */
[----:B--2---:R-:W-:Y:S09]  /*53f0*/  UPRMT UR6, UR53, 0x654, UR49 ;  /* 0x0000065435067896 */ /* 0x004ff20008000031 */
[----:B------:R-:W-:Y:S01]  /*5400*/  SYNCS.ARRIVE.TRANS64.RED.A1T0 RZ, [UR6], RZ ;  /* 0x000000ffffff79a7 */ /* 0x000fe20008100406 */
[----:B------:R-:W2:Y:S02]  /*5410*/  SYNCS.PHASECHK.TRANS64.TRYWAIT P0, [UR21+0x68], R5 ;  /* 0x00006805ff0075a7 */ /* 0x000ea40008001115 */
[----:B--23--:R-:W-:Y:S05]  /*5420*/  @!P0 BRA `(.L_x_95) ;  /* 0x0000006800788947 */ /* 0x00cfea0003800000 */
.L_x_222:
[----:B------:R-:W-:Y:S01]  /*5430*/  @!P1 IADD3 R2, P0, PT, R12, 0x580, RZ ;  /* 0x000005800c029810 */ /* 0x000fe20007f1e0ff */
[----:B------:R-:W-:Y:S01]  /*5440*/  VOTEU.ALL UP0, P1 ;  /* 0x0000000000ff7886 */ /* 0x000fe20000800000 */
[----:B------:R-:W-:Y:S01]  /*5450*/  UMOV UR16, 0x0 ;  /* 0x0000000000107882 */ /* 0x000fe20000000000 */
[----:B------:R-:W-:Y:S01]  /*5460*/  UMOV UR17, 0x10000000 ;  /* 0x1000000000117882 */ /* 0x000fe20000000000 */
[----:B------:R-:W-:Y:S01]  /*5470*/  @!P1 R2UR UR5, R2 ;  /* 0x00000000020592ca */ /* 0x000fe200000e0000 */
[----:B--2---:R-:W-:Y:S01]  /*5480*/  @!P1 IMAD.X R0, RZ, RZ, R13, P0 ;  /* 0x000000ffff009224 */ /* 0x004fe200000e060d */
[----:B------:R-:W-:Y:S02]  /*5490*/  @!UP0 UIADD3 UR42, UPT, UPT, UR50, 0x10, URZ ;  /* 0x00000010322a8890 */ /* 0x000fe4000fffe0ff */
[----:B------:R-:W-:Y:S02]  /*54a0*/  @!UP0 UIADD3 UR40, UPT, UPT, UR21, 0x2200, URZ ;  /* 0x0000220015288890 */ /* 0x000fe4000fffe0ff */
[----:B------:R-:W-:Y:S01]  /*54b0*/  @!P1 R2UR UR4, R0 ;  /* 0x00000000000492ca */ /* 0x000fe200000e0000 */
[----:B------:R-:W-:Y:S01]  /*54c0*/  @!UP0 UIADD3 UR10, UPT, UPT, UR50, 0x90, URZ ;  /* 0x00000090320a8890 */ /* 0x000fe2000fffe0ff */
[----:B------:R-:W-:Y:S01]  /*54d0*/  @!P1 IMAD.MOV.U32 R0, RZ, RZ, 0x2000 ;  /* 0x00002000ff009424 */ /* 0x000fe200078e00ff */
[----:B------:R-:W-:Y:S01]  /*54e0*/  @!UP0 UIADD3 UR8, UPT, UPT, UR21, 0x3200, URZ ;  /* 0x0000320015088890 */ /* 0x000fe2000fffe0ff */
[----:B------:R-:W-:Y:S01]  /*54f0*/  VOTEU.ALL UP0, P1 ;  /* 0x0000000000ff7886 */ /* 0x000fe20000800000 */
[----:B------:R-:W-:Y:S02]  /*5500*/  UMOV UR43, UR51 ;  /* 0x00000033002b7c82 */ /* 0x000fe40008000000 */
[----:B------:R-:W-:Y:S01]  /*5510*/  IMAD.U32 R6, RZ, RZ, UR5 ;  /* 0x00000005ff067e24 */ /* 0x000fe2000f8e00ff */
[----:B------:R-:W-:Y:S01]  /*5520*/  UMOV UR44, UR36 ;  /* 0x00000024002c7c82 */ /* 0x000fe20008000000 */
[----:B------:R-:W-:Y:S01]  /*5530*/  UMOV UR9, UR41 ;  /* 0x0000002900097c82 */ /* 0x000fe20008000000 */
[----:B------:R-:W-:Y:S01]  /*5540*/  UMOV UR11, UR51 ;  /* 0x00000033000b7c82 */ /* 0x000fe20008000000 */
[----:B------:R-:W-:Y:S01]  /*5550*/  UMOV UR12, UR36 ;  /* 0x00000024000c7c82 */ /* 0x000fe20008000000 */
[----:B------:R-:W-:Y:S01]  /*5560*/  UPRMT UR7, UR53, 0x654, UR41 ;  /* 0x0000065435077896 */ /* 0x000fe20008000029 */
[----:B------:R-:W-:Y:S01]  /*5570*/  IMAD.U32 R7, RZ, RZ, UR4 ;  /* 0x00000004ff077e24 */ /* 0x000fe2000f8e00ff */
[----:B------:R-:W-:Y:S04]  /*5580*/  @!P1 R2UR UR4, R6 ;  /* 0x00000000060492ca */ /* 0x000fe800000e0000 */
[----:B------:R-:W-:Y:S11]  /*5590*/  @!P1 R2UR UR5, R7 ;  /* 0x00000000070592ca */ /* 0x000ff600000e0000 */
[----:B------:R-:W-:Y:S02]  /*55a0*/  @!UPT UIADD3 URZ, UPT, UPT, URZ, URZ, URZ ;  /* 0x000000fffffff290 */ /* 0x000fe4000fffe0ff */
[----:B------:R2:W-:Y:S01]  /*55b0*/  @!UP0 UTMALDG.3D [UR40], [UR4], desc[UR16] ;  /* 0x00001028040085b4 */ /* 0x0005e20008011000 */
[----:B------:R-:W-:Y:S05]  /*55c0*/  VOTEU.ALL UP0, P1 ;  /* 0x0000000000ff7886 */ /* 0x000fea0000800000 */
[----:B------:R2:W-:Y:S01]  /*55d0*/  @!UP0 UTMALDG.3D [UR8], [UR4], desc[UR16] ;  /* 0x00001008040085b4 */ /* 0x0005e20008011000 */
[----:B------:R2:W-:Y:S01]  /*55e0*/  @!P1 SYNCS.ARRIVE.TRANS64.RED.A0TR RZ, [UR21+0x48], R0 ;  /* 0x00004800ffff99a7 */ /* 0x0005e20008300415 */
[----:B------:R-:W-:Y:S01]  /*55f0*/  SYNCS.ARRIVE.TRANS64.RED.A1T0 RZ, [UR7], RZ ;  /* 0x000000ffffff79a7 */ /* 0x000fe20008100407 */
[----:B------:R-:W3:Y:S02]  /*5600*/  SYNCS.PHASECHK.TRANS64.TRYWAIT P0, [UR21+0x70], R5 ;  /* 0x00007005ff0075a7 */ /* 0x000ee40008001115 */
[----:B--23--:R-:W-:Y:S05]  /*5610*/  @!P0 BRA `(.L_x_96) ;  /* 0x0000006800148947 */ /* 0x00cfea0003800000 */
.L_x_224:
        /* <DEDUP_REMOVED lines=18> */
[----:B------:R-:W-:Y:S02]  /*5740*/  UPRMT UR29, UR53, 0x654, UR33 ;  /* 0x00000654351d7896 */ /* 0x000fe40008000021 */
        /* <DEDUP_REMOVED lines=11> */
.L_x_226:
[----:B------:R-:W-:Y:S01]  /*5800*/  @!P1 IADD3 R2, P0, PT, R12, 0x580, RZ ;  /* 0x000005800c029810 */ /* 0x000fe20007f1e0ff */
[----:B------:R-:W-:Y:S01]  /*5810*/  VOTEU.ALL UP0, P1 ;  /* 0x0000000000ff7886 */ /* 0x000fe20000800000 */
[----:B------:R-:W-:Y:S01]  /*5820*/  UMOV UR16, 0x0 ;  /* 0x0000000000107882 */ /* 0x000fe20000000000 */
[----:B------:R-:W-:Y:S01]  /*5830*/  UMOV UR17, 0x10000000 ;  /* 0x1000000000117882 */ /* 0x000fe20000000000 */
[----:B------:R-:W-:Y:S01]  /*5840*/  @!P1 R2UR UR5, R2 ;  /* 0x00000000020592ca */ /* 0x000fe200000e0000 */
[----:B--2---:R-:W-:Y:S01]  /*5850*/  @!P1 IMAD.X R0, RZ, RZ, R13, P0 ;  /* 0x000000ffff009224 */ /* 0x004fe200000e060d */
[----:B------:R-:W-:Y:S01]  /*5860*/  @!UP0 UIADD3 UR26, UPT, UPT, UR50, 0x30, URZ ;  /* 0x00000030321a8890 */ /* 0x000fe2000fffe0ff */
[----:B------:R-:W-:Y:S01]  /*5870*/  SHF.L.U32 R4, RZ, 0x1f, RZ ;  /* 0x0000001fff047819 */ /* 0x000fe200000006ff */
        /* <DEDUP_REMOVED lines=11> */
[----:B------:R-:W-:Y:S02]  /*5930*/  UMOV UR12, UR36 ;  /* 0x00000024000c7c82 */ /* 0x000fe40008000000 */
        /* <DEDUP_REMOVED lines=8> */
[----:B--2---:R-:W-:Y:S09]  /*59c0*/  UPRMT UR24, UR53, 0x654, UR25 ;  /* 0x0000065435187896 */ /* 0x004ff20008000019 */
[----:B------:R-:W-:Y:S01]  /*59d0*/  SYNCS.ARRIVE.TRANS64.RED.A1T0 RZ, [UR24], RZ ;  /* 0x000000ffffff79a7 */ /* 0x000fe20008100418 */
[----:B------:R-:W2:Y:S02]  /*59e0*/  SYNCS.PHASECHK.TRANS64.TRYWAIT P0, [UR21+0x60], R4 ;  /* 0x00006004ff0075a7 */ /* 0x000ea40008001115 */
[----:B--23--:R-:W-:Y:S05]  /*59f0*/  @!P0 BRA `(.L_x_98) ;  /* 0x00000064004c8947 */ /* 0x00cfea0003800000 */
.L_x_228:
        /* <DEDUP_REMOVED lines=19> */
[----:B------:R-:W-:Y:S01]  /*5b30*/  UMOV UR12, UR36 ;  /* 0x00000024000c7c82 */ /* 0x000fe20008000000 */
        /* <DEDUP_REMOVED lines=11> */
.L_x_230:
        /* <DEDUP_REMOVED lines=31> */
.L_x_232:
[----:B------:R-:W-:Y:S01]  /*5de0*/  @!P1 IADD3 R2, P0, PT, R12, 0x580, RZ ;  /* 0x000005800c029810 */ /* 0x000fe20007f1e0ff */
[----:B------:R-:W-:Y:S01]  /*5df0*/  VOTEU.ALL UP0, P1 ;  /* 0x0000000000ff7886 */ /* 0x000fe20000800000 */
[----:B------:R-:W-:Y:S01]  /*5e00*/  UMOV UR6, 0x0 ;  /* 0x0000000000067882 */ /* 0x000fe20000000000 */
[----:B------:R-:W-:Y:S01]  /*5e10*/  UMOV UR7, 0x10000000 ;  /* 0x1000000000077882 */ /* 0x000fe20000000000 */
[----:B------:R-:W-:Y:S01]  /*5e20*/  @!P1 R2UR UR5, R2 ;  /* 0x00000000020592ca */ /* 0x000fe200000e0000 */
[----:B--2---:R-:W-:Y:S01]  /*5e30*/  @!P1 IMAD.X R0, RZ, RZ, R13, P0 ;  /* 0x000000ffff009224 */ /* 0x004fe200000e060d */
[----:B------:R-:W-:Y:S01]  /*5e40*/  @!UP0 UIADD3 UR18, UPT, UPT, UR50, 0x60, URZ ;  /* 0x0000006032128890 */ /* 0x000fe2000fffe0ff */
[----:B------:R-:W-:Y:S01]  /*5e50*/  VIADD R10, R10, 0x1 ;  /* 0x000000010a0a7836 */ /* 0x000fe20000000000 */
        /* <DEDUP_REMOVED lines=24> */
.L_x_234:
[----:B------:R-:W-:Y:S01]  /*5fe0*/  UPLOP3.LUT UP1, UPT, UPT, UPT, UPT, 0x80, 0x8 ;  /* 0x000000000008789c */ /* 0x000fe20003f2f070 */
[----:B------:R-:W-:Y:S01]  /*5ff0*/  @!P1 IADD3 R2, P0, PT, R12, 0x580, RZ ;  /* 0x000005800c029810 */ /* 0x000fe20007f1e0ff */
[----:B------:R-:W-:Y:S01]  /*6000*/  UMOV UR6, 0x0 ;  /* 0x0000000000067882 */ /* 0x000fe20000000000 */
[----:B------:R-:W-:Y:S01]  /*6010*/  VOTEU.ALL UP0, P1 ;  /* 0x0000000000ff7886 */ /* 0x000fe20000800000 */
[----:B------:R-:W-:Y:S01]  /*6020*/  UMOV UR7, 0x10000000 ;  /* 0x1000000000077882 */ /* 0x000fe20000000000 */
[----:B------:R-:W-:Y:S01]  /*6030*/  @!P1 R2UR UR5, R2 ;  /* 0x00000000020592ca */ /* 0x000fe200000e0000 */
[----:B--2---:R-:W-:Y:S01]  /*6040*/  @!P1 IMAD.X R0, RZ, RZ, R13, P0 ;  /* 0x000000ffff009224 */ /* 0x004fe200000e060d */
[----:B------:R-:W-:Y:S01]  /*6050*/  UMOV UR17, UR25 ;  /* 0x0000001900117c82 */ /* 0x000fe20008000000 */
[----:B------:R-:W-:Y:S01]  /*6060*/  @!UP0 UIADD3 UR18, UPT, UPT, UR50, 0x70, URZ ;  /* 0x0000007032128890 */ /* 0x000fe2000fffe0ff */
[----:B------:R-:W-:Y:S01]  /*6070*/  R2UR UR27, R53 ;  /* 0x00000000351b72ca */ /* 0x000fe200000e0000 */
[----:B------:R-:W-:Y:S01]  /*6080*/  @!UP0 UIADD3 UR16, UPT, UPT, UR21, 0x6200, URZ ;  /* 0x0000620015108890 */ /* 0x000fe2000fffe0ff */
[----:B------:R-:W-:Y:S01]  /*6090*/  @!P1 R2UR UR4, R0 ;  /* 0x00000000000492ca */ /* 0x000fe200000e0000 */
[----:B------:R-:W-:Y:S01]  /*60a0*/  @!UP0 UIADD3 UR10, UPT, UPT, UR50, 0xf0, URZ ;  /* 0x000000f0320a8890 */ /* 0x000fe2000fffe0ff */
[----:B------:R-:W-:Y:S01]  /*60b0*/  R2UR UR26, R54 ;  /* 0x00000000361a72ca */ /* 0x000fe200000e0000 */
[----:B------:R-:W-:Y:S01]  /*60c0*/  @!UP0 UIADD3 UR8, UPT, UPT, UR21, 0x7200, URZ ;  /* 0x0000720015088890 */ /* 0x000fe2000fffe0ff */
[----:B------:R-:W-:Y:S01]  /*60d0*/  ISETP.NE.AND P0, PT, R10, 0x2, PT ;  /* 0x000000020a00780c */ /* 0x000fe20003f05270 */
[----:B------:R-:W-:Y:S01]  /*60e0*/  VOTEU.ALL UP0, P1 ;  /* 0x0000000000ff7886 */ /* 0x000fe20000800000 */
[----:B------:R-:W-:Y:S01]  /*60f0*/  UMOV UR19, UR51 ;  /* 0x0000003300137c82 */ /* 0x000fe20008000000 */
[----:B------:R-:W-:Y:S01]  /*6100*/  IMAD.U32 R6, RZ, RZ, UR5 ;  /* 0x00000005ff067e24 */ /* 0x000fe2000f8e00ff */
[----:B------:R-:W-:Y:S01]  /*6110*/  UMOV UR20, UR36 ;  /* 0x0000002400147c82 */ /* 0x000fe20008000000 */
[----:B------:R-:W-:Y:S01]  /*6120*/  UMOV UR9, UR25 ;  /* 0x0000001900097c82 */ /* 0x000fe20008000000 */
[----:B------:R-:W-:Y:S01]  /*6130*/  UMOV UR11, UR51 ;  /* 0x00000033000b7c82 */ /* 0x000fe20008000000 */
[----:B------:R-:W-:Y:S01]  /*6140*/  UMOV UR12, UR36 ;  /* 0x00000024000c7c82 */ /* 0x000fe20008000000 */
[----:B------:R-:W-:Y:S01]  /*6150*/  SEL R0, RZ, 0x1, P0 ;  /* 0x00000001ff007807 */ /* 0x000fe20000000000 */
[----:B------:R-:W-:Y:S01]  /*6160*/  IMAD.U32 R7, RZ, RZ, UR4 ;  /* 0x00000004ff077e24 */ /* 0x000fe2000f8e00ff */
[----:B------:R-:W-:Y:S01]  /*6170*/  @!P1 R2UR UR4, R6 ;  /* 0x00000000060492ca */ /* 0x000fe200000e0000 */
[----:B------:R-:W-:Y:S01]  /*6180*/  UIADD3 UR27, UPT, UPT, UR13, UR27, URZ ;  /* 0x0000001b0d1b7290 */ /* 0x000fe2000fffe0ff */
[----:B------:R-:W-:Y:S01]  /*6190*/  LOP3.LUT R9, R9, R0, RZ, 0x3c, !PT ;  /* 0x0000000009097212 */ /* 0x000fe200078e3cff */
[----:B------:R-:W-:Y:S01]  /*61a0*/  UIADD3 UR26, UPT, UPT, UR14, UR26, URZ ;  /* 0x0000001a0e1a7290 */ /* 0x000fe2000fffe0ff */
[----:B------:R-:W-:Y:S01]  /*61b0*/  @!P1 R2UR UR5, R7 ;  /* 0x00000000070592ca */ /* 0x000fe200000e0000 */
[----:B------:R-:W-:Y:S01]  /*61c0*/  UMOV UR36, UR30 ;  /* 0x0000001e00247c82 */ /* 0x000fe20008000000 */
[----:B------:R-:W-:Y:S11]  /*61d0*/  SEL R10, R10, RZ, P0 ;  /* 0x000000ff0a0a7207 */ /* 0x000ff60000000000 */
[----:B------:R2:W-:Y:S01]  /*61e0*/  @!UP0 UTMALDG.3D [UR16], [UR4], desc[UR6] ;  /* 0x00000610040085b4 */ /* 0x0005e20008011000 */
[----:B------:R-:W-:Y:S05]  /*61f0*/  VOTEU.ALL UP0, P1 ;  /* 0x0000000000ff7886 */ /* 0x000fea0000800000 */
[----:B------:R2:W-:Y:S01]  /*6200*/  @!UP0 UTMALDG.3D [UR8], [UR4], desc[UR6] ;  /* 0x00000608040085b4 */ /* 0x0005e20008011000 */
[----:B------:R2:W-:Y:S01]  /*6210*/  @!P1 SYNCS.ARRIVE.TRANS64.RED.A0TR RZ, [UR21+0x58], R3 ;  /* 0x00005803ffff99a7 */ /* 0x0005e20008300415 */
[----:B------:R-:W-:Y:S01]  /*6220*/  SYNCS.ARRIVE.TRANS64.RED.A1T0 RZ, [UR24], RZ ;  /* 0x000000ffffff79a7 */ /* 0x000fe20008100418 */
[----:B------:R-:W-:Y:S05]  /*6230*/  BRA.U UP3, `(.L_x_102) ;  /* 0xffffffe503ec7547 */ /* 0x000fea000b83ffff */
[----:B------:R-:W3:Y:S02]  /*6240*/  SYNCS.PHASECHK.TRANS64.TRYWAIT P0, [UR21+0x60], R5 ;  /* 0x00006005ff0075a7 */ /* 0x000ee40008001115 */
[----:B---3--:R-:W-:Y:S05]  /*6250*/  @!P0 BRA `(.L_x_103) ;  /* 0x0000005c00948947 */ /* 0x008fea0003800000 */
.L_x_236:
[----:B------:R-:W4:Y:S02]  /*6260*/  SYNCS.PHASECHK.TRANS64.TRYWAIT P0, [UR21+0x68], R5 ;  /* 0x00006805ff0075a7 */ /* 0x000f240008001115 */
[----:B----4-:R-:W-:Y:S05]  /*6270*/  @!P0 BRA `(.L_x_104) ;  /* 0x0000005c00a48947 */ /* 0x010fea0003800000 */
.L_x_238:
[----:B------:R-:W4:Y:S01]  /*6280*/  SYNCS.PHASECHK.TRANS64.TRYWAIT P0, [UR21+0x70], R5 ;  /* 0x00007005ff0075a7 */ /* 0x000f220008001115 */
[----:B---3--:R-:W-:Y:S01]  /*6290*/  HFMA2 R0, -RZ, RZ, 0, 5.9604644775390625e-08 ;  /* 0x00000001ff007431 */ /* 0x008fe200000001ff */
[----:B----4-:R-:W-:Y:S06]  /*62a0*/  @!P0 BRA `(.L_x_105) ;  /* 0x0000005c00b08947 */ /* 0x010fec0003800000 */
.L_x_240:
[----:B---3--:R-:W-:Y:S02]  /*62b0*/  MOV R2, UR21 ;  /* 0x0000001500027c02 */ /* 0x008fe40008000f00 */
[----:B------:R-:W-:-:S07]  /*62c0*/  SHF.L.U32 R0, R0, 0x1f, RZ ;  /* 0x0000001f00007819 */ /* 0x000fce00000006ff */
.L_x_106:
[----:B---3--:R3:W4:Y:S02]  /*62d0*/  SYNCS.PHASECHK.TRANS64.TRYWAIT P0, [R2+URZ+0x78], R0 ;  /* 0x00007800020075a7 */ /* 0x00872400080011ff */
[----:B----4-:R-:W-:Y:S05]  /*62e0*/  @!P0 NANOSLEEP.SYNCS 0x989680 ;  /* 0x009896800000895d */ /* 0x010fea0003900000 */
[----:B------:R-:W4:Y:S02]  /*62f0*/  @!P0 SYNCS.PHASECHK.TRANS64 P0, [R2+URZ+0x78], R0 ;  /* 0x00007800020085a7 */ /* 0x000f2400080010ff */
[----:B-12-4-:R-:W-:Y:S05]  /*6300*/  @P0 EXIT ;  /* 0x000000000000094d */ /* 0x016fea0003800000 */
[----:B------:R-:W-:Y:S05]  /*6310*/  BRA `(.L_x_106) ;  /* 0xfffffffc00ec7947 */ /* 0x000fea000383ffff */
.L_x_87:
[----:B------:R-:W-:-:S06]  /*6320*/  UISETP.GE.AND UP0, UPT, UR20, 0x4, UPT ;  /* 0x000000041400788c */ /* 0x000fcc000bf06270 */
[----:B------:R-:W-:-:S13]  /*6330*/  PLOP3.LUT P0, PT, PT, PT, UP0, 0x80, 0x8 ;  /* 0x000000000008781c */ /* 0x000fda0003f0f008 */
[----:B-1----:R-:W-:Y:S05]  /*6340*/  @!P0 EXIT ;  /* 0x000000000000894d */ /* 0x002fea0003800000 */
[----:B------:R-:W-:Y:S01]  /*6350*/  BAR.SYNC.DEFER_BLOCKING 0x6, 0xa0 ;  /* 0x0182800000007b1d */ /* 0x000fe20000010000 */
[C---:B------:R-:W-:Y:S01]  /*6360*/  IMAD.SHL.U32 R3, R65.reuse, 0x10, RZ ;  /* 0x0000001041037824 */ /* 0x040fe200078e00ff */
[C---:B------:R-:W-:Y:S01]  /*6370*/  SHF.L.U32 R4, R52.reuse, 0x15, RZ ;  /* 0x0000001534047819 */ /* 0x040fe200000006ff */
[----:B------:R-:W-:Y:S01]  /*6380*/  IMAD.SHL.U32 R5, R52, 0x200, RZ ;  /* 0x0000020034057824 */ /* 0x000fe200078e00ff */
[C---:B------:R-:W-:Y:S01]  /*6390*/  LOP3.LUT R66, R65.reuse, 0x60, RZ, 0xc0, !PT ;  /* 0x0000006041427812 */ /* 0x040fe200078ec0ff */
[----:B------:R-:W-:Y:S01]  /*63a0*/  IMAD.SHL.U32 R2, R65, 0x2, RZ ;  /* 0x0000000241027824 */ /* 0x000fe200078e00ff */
[----:B------:R-:W-:Y:S02]  /*63b0*/  UMOV UR43, 0x400 ;  /* 0x00000400002b7882 */ /* 0x000fe40000000000 */
[----:B------:R-:W1:Y:S01]  /*63c0*/  LDC.64 R50, c[0x0][0x8b0] ;  /* 0x00022c00ff327b82 */ /* 0x000e620000000a00 */
[----:B------:R-:W-:Y:S01]  /*63d0*/  ULEA UR43, UR53, UR43, 0x18 ;  /* 0x0000002b352b7291 */ /* 0x000fe2000f8ec0ff */
[C---:B------:R-:W-:Y:S01]  /*63e0*/  LOP3.LUT R64, R3.reuse, 0x590, RZ, 0xc0, !PT ;  /* 0x0000059003407812 */ /* 0x040fe200078ec0ff */
[----:B------:R-:W2:Y:S01]  /*63f0*/  LDCU.64 UR6, c[0x0][0x890] ;  /* 0x00011200ff0677ac */ /* 0x000ea20008000a00 */
[----:B------:R-:W-:Y:S01]  /*6400*/  LOP3.LUT R3, R3, 0x60, RZ, 0xc0, !PT ;  /* 0x0000006003037812 */ /* 0x000fe200078ec0ff */
[----:B------:R-:W-:Y:S01]  /*6410*/  IMAD.U32 R23, R65, 0x10000, RZ ;  /* 0x0001000041177824 */ /* 0x000fe200078e00ff */
[----:B------:R-:W-:Y:S01]  /*6420*/  LOP3.LUT R64, R64, 0x200, R5, 0xf8, !PT ;  /* 0x0000020040407812 */ /* 0x000fe200078ef805 */
[----:B------:R-:W-:Y:S01]  /*6430*/  UIADD3 UR4, UPT, UPT, UR43, 0x200, URZ ;  /* 0x000002002b047890 */ /* 0x000fe2000fffe0ff */
[----:B------:R-:W3:Y:S01]  /*6440*/  LDC.64 R48, c[0x0][0x8a8] ;  /* 0x00022a00ff307b82 */ /* 0x000ee20000000a00 */
[----:B------:R-:W-:-:S02]  /*6450*/  LOP3.LUT R2, R3, 0xc, R2, 0xf8, !PT ;  /* 0x0000000c03027812 */ /* 0x000fc400078ef802 */
[----:B------:R-:W-:Y:S02]  /*6460*/  CS2R R60, SRZ ;  /* 0x00000000003c7805 */ /* 0x000fe4000001ff00 */
[----:B------:R-:W-:Y:S01]  /*6470*/  LOP3.LUT R4, R4, 0x200000, RZ, 0xc0, !PT ;  /* 0x0020000004047812 */ /* 0x000fe200078ec0ff */
[----:B------:R-:W-:Y:S01]  /*6480*/  IMAD.MOV.U32 R58, RZ, RZ, RZ ;  /* 0x000000ffff3a7224 */ /* 0x000fe200078e00ff */
[----:B------:R-:W-:Y:S01]  /*6490*/  LOP3.LUT R64, R64, R2, RZ, 0xfc, !PT ;  /* 0x0000000240407212 */ /* 0x000fe200078efcff */
[----:B------:R-:W-:Y:S01]  /*64a0*/  IMAD.U32 R56, RZ, RZ, UR4 ;  /* 0x00000004ff387e24 */ /* 0x000fe2000f8e00ff */
[C---:B------:R-:W-:Y:S01]  /*64b0*/  LOP3.LUT R63, R65.reuse, 0x2, RZ, 0xc0, !PT ;  /* 0x00000002413f7812 */ /* 0x040fe200078ec0ff */
[----:B------:R-:W4:Y:S01]  /*64c0*/  LDCU UR63, c[0x0][0x370] ;  /* 0x00006e00ff3f77ac */ /* 0x000f220008000800 */
[----:B------:R-:W4:Y:S01]  /*64d0*/  LDS R0, [UR43+0x140] ;  /* 0x0001402bff007984 */ /* 0x000f220008000800 */
[----:B------:R-:W-:Y:S01]  /*64e0*/  LOP3.LUT R23, R4, 0x400000, R23, 0xf8, !PT ;  /* 0x0040000004177812 */ /* 0x000fe200078ef817 */
[----:B------:R-:W-:Y:S01]  /*64f0*/  IMAD R64, R64, 0x4, R56 ;  /* 0x0000000440407824 */ /* 0x000fe200078e0238 */
[----:B------:R-:W-:Y:S01]  /*6500*/  LOP3.LUT R65, R65, 0x4, RZ, 0xc0, !PT ;  /* 0x0000000441417812 */ /* 0x000fe200078ec0ff */
[----:B--2---:R-:W-:Y:S01]  /*6510*/  IMAD.U32 R68, RZ, RZ, UR6 ;  /* 0x00000006ff447e24 */ /* 0x004fe2000f8e00ff */
[----:B------:R-:W-:Y:S01]  /*6520*/  MOV R67, UR7 ;  /* 0x0000000700437c02 */ /* 0x000fe20008000f00 */
[--C-:B------:R-:W-:Y:S01]  /*6530*/  IMAD R63, R63, -0x10, R64.reuse ;  /* 0xfffffff03f3f7824 */ /* 0x100fe200078e0240 */
[----:B------:R-:W-:Y:S01]  /*6540*/  MOV R22, RZ ;  /* 0x000000ff00167202 */ /* 0x000fe20000000f00 */
[----:B------:R-:W-:Y:S01]  /*6550*/  IMAD R62, R65, -0x10, R64 ;  /* 0xfffffff0413e7824 */ /* 0x000fe200078e0240 */
[----:B------:R-:W2:Y:S01]  /*6560*/  LDCU.64 UR54, c[0x0][0x348] ;  /* 0x00006900ff3677ac */ /* 0x000ea20008000a00 */
[----:B------:R-:W1:Y:S01]  /*6570*/  LDCU UR42, c[0x0][0xb0c] ;  /* 0x00016180ff2a77ac */ /* 0x000e620008000800 */
[----:B------:R-:W1:Y:S01]  /*6580*/  LDCU UR39, c[0x0][0xb30] ;  /* 0x00016600ff2777ac */ /* 0x000e620008000800 */
[----:B------:R-:W1:Y:S01]  /*6590*/  LDCU.64 UR60, c[0x0][0x888] ;  /* 0x00011100ff3c77ac */ /* 0x000e620008000a00 */
[----:B------:R-:W1:Y:S01]  /*65a0*/  LDCU.64 UR40, c[0x0][0xb28] ;  /* 0x00016500ff2877ac */ /* 0x000e620008000a00 */
[----:B------:R-:W1:Y:S01]  /*65b0*/  LDCU.128 UR56, c[0x0][0xb10] ;  /* 0x00016200ff3877ac */ /* 0x000e620008000c00 */
[----:B------:R-:W1:Y:S01]  /*65c0*/  LDCU UR62, c[0x0][0x374] ;  /* 0x00006e80ff3e77ac */ /* 0x000e620008000800 */
[----:B------:R-:W-:Y:S01]  /*65d0*/  UMOV UR52, URZ ;  /* 0x000000ff00347c82 */ /* 0x000fe20008000000 */
[----:B------:R-:W-:Y:S01]  /*65e0*/  UMOV UR47, URZ ;  /* 0x000000ff002f7c82 */ /* 0x000fe20008000000 */
[----:B-1234-:R-:W-:-:S07]  /*65f0*/  IMAD.IADD R23, R0, 0x1, R23 ;  /* 0x0000000100177824 */ /* 0x01efce00078e0217 */
.L_x_182:
[----:B------:R-:W-:Y:S02]  /*6600*/  LEA R0, R58, UR43, 0x3 ;  /* 0x0000002b3a007c11 */ /* 0x000fe4000f8e18ff */
[----:B------:R-:W-:Y:S02]  /*6610*/  SHF.L.U32 R2, R60, 0x1f, RZ ;  /* 0x0000001f3c027819 */ /* 0x000fe400000006ff */
[----:B-1----:R-:W-:Y:S02]  /*6620*/  LEA R4, R58, UR43, 0x4 ;  /* 0x0000002b3a047c11 */ /* 0x002fe4000f8e20ff */
[----:B------:R-:W1:Y:S02]  /*6630*/  SYNCS.PHASECHK.TRANS64.TRYWAIT P0, [R0+URZ+0x90], R2 ;  /* 0x00009002000075a7 */ /* 0x000e6400080011ff */
[----:B-1-3--:R-:W-:Y:S05]  /*6640*/  @!P0 BRA `(.L_x_107) ;  /* 0x0000005800e08947 */ /* 0x00afea0003800000 */
.L_x_241:
[----:B------:R-:W-:Y:S01]  /*6650*/  R2UR UR7, R69 ;  /* 0x00000000450772ca */ /* 0x000fe200000e0000 */
[----:B------:R-:W2:Y:S01]  /*6660*/  LDS.128 R4, [R4+0x120] ;  /* 0x0001200004047984 */ /* 0x000ea20000000c00 */
[----:B-1----:R-:W-:Y:S01]  /*6670*/  VIADD R0, R0, 0xa0 ;  /* 0x000000a000007836 */ /* 0x002fe20000000000 */
[----:B------:R-:W-:Y:S04]  /*6680*/  UISETP.GE.AND UP0, UPT, UR45, 0x1, UPT ;  /* 0x000000012d00788c */ /* 0x000fe8000bf06270 */
[----:B------:R-:W-:Y:S01]  /*6690*/  PRMT R0, RZ, 0x654, R0 ;  /* 0x00000654ff007816 */ /* 0x000fe20000000000 */
[----:B------:R-:W-:Y:S01]  /*66a0*/  @!PT LDS RZ, [RZ] ;  /* 0x00000000fffff984 */ /* 0x000fe20000000800 */
[----:B------:R-:W-:Y:S01]  /*66b0*/  @!PT LDS RZ, [RZ] ;  /* 0x00000000fffff984 */ /* 0x000fe20000000800 */
[----:B------:R-:W-:Y:S01]  /*66c0*/  @!PT LDS RZ, [RZ] ;  /* 0x00000000fffff984 */ /* 0x000fe20000000800 */
[----:B------:R-:W-:Y:S01]  /*66d0*/  @!PT LDS RZ, [RZ] ;  /* 0x00000000fffff984 */ /* 0x000fe20000000800 */
[----:B------:R1:W-:Y:S06]  /*66e0*/  MEMBAR.ALL.CTA ;  /* 0x0000000000007992 */ /* 0x0003ec0000008000 */
[----:B-1----:R-:W1:Y:S02]  /*66f0*/  FENCE.VIEW.ASYNC.S ;  /* 0x00000000000073c6 */ /* 0x002e640000000000 */
[----:B-1----:R1:W-:Y:S01]  /*6700*/  SYNCS.ARRIVE.TRANS64.RED.A1T0 RZ, [R0+URZ], RZ ;  /* 0x000000ff00ff79a7 */ /* 0x0023e200081004ff */
[----:B--2---:R-:W-:Y:S11]  /*6710*/  LOP3.LUT P0, RZ, R6, 0x1, RZ, 0xc0, !PT ;  /* 0x0000000106ff7812 */ /* 0x004ff6000780c0ff */
[----:B------:R-:W-:Y:S02]  /*6720*/  @!UPT UIADD3 URZ, UPT, UPT, URZ, URZ, URZ ;  /* 0x000000fffffff290 */ /* 0x000fe4000fffe0ff */
[----:B------:R-:W-:Y:S01]  /*6730*/  VOTEU.ANY UP1, P0 ;  /* 0x0000000000ff7886 */ /* 0x000fe20000020100 */
[----:B------:R-:W-:Y:S01]  /*6740*/  PLOP3.LUT P0, PT, PT, PT, UP1, 0x80, 0x8 ;  /* 0x000000000008781c */ /* 0x000fe20003f0f018 */
[----:B------:R-:W-:Y:S06]  /*6750*/  UP2UR UR4, UPR, URZ, 0x2 ;  /* 0x00000002ff047883 */ /* 0x000fec0008000000 */
[----:B------:R-:W-:Y:S06]  /*6760*/  IMAD.U32 R70, RZ, RZ, UR4 ;  /* 0x00000004ff467e24 */ /* 0x000fec000f8e00ff */
[----:B------:R-:W-:Y:S02]  /*6770*/  @P0 SHF.R.U32.HI R2, RZ, 0x10, R5 ;  /* 0x00000010ff020819 */ /* 0x000fe40000011605 */
[----:B------:R-:W-:Y:S02]  /*6780*/  @P0 MOV R3, R4 ;  /* 0x0000000400030202 */ /* 0x000fe40000000f00 */
[----:B------:R-:W-:Y:S02]  /*6790*/  @P0 R2UR UR4, R2 ;  /* 0x00000000020402ca */ /* 0x000fe400000e0000 */
[----:B------:R-:W-:Y:S02]  /*67a0*/  @P0 LOP3.LUT R4, R5, 0xffff, RZ, 0xc0, !PT ;  /* 0x0000ffff05040812 */ /* 0x000fe400078ec0ff */
[----:B------:R-:W-:Y:S02]  /*67b0*/  @P0 R2UR UR6, R3 ;  /* 0x00000000030602ca */ /* 0x000fe400000e0000 */
[----:B------:R-:W-:Y:S07]  /*67c0*/  @P0 R2UR UR5, R4 ;  /* 0x00000000040502ca */ /* 0x000fee00000e0000 */
[----:B------:R-:W-:Y:S02]  /*67d0*/  @UP1 UMOV UR7, UR4 ;  /* 0x0000000400071c82 */ /* 0x000fe40008000000 */
[----:B------:R-:W-:Y:S02]  /*67e0*/  IMAD.U32 R69, RZ, RZ, UR7 ;  /* 0x00000007ff457e24 */ /* 0x000fe4000f8e00ff */
[----:B------:R-:W-:Y:S02]  /*67f0*/  @UP1 UMOV UR38, UR6 ;  /* 0x0000000600261c82 */ /* 0x000fe40008000000 */
[----:B------:R-:W-:Y:S01]  /*6800*/  @UP1 UMOV UR37, UR5 ;  /* 0x0000000500251c82 */ /* 0x000fe20008000000 */
[----:B-1----:R-:W-:Y:S05]  /*6810*/  BRA.U !UP0, `(.L_x_108) ;  /* 0x0000000108cc7547 */ /* 0x002fea000b800000 */
[----:B------:R-:W1:Y:S01]  /*6820*/  LDCU UR12, c[0x0][0xb20] ;  /* 0x00016400ff0c77ac */ /* 0x000e620008000800 */
[----:B------:R-:W-:Y:S02]  /*6830*/  UIMAD.WIDE.U32 UR4, UR62, UR59, URZ ;  /* 0x0000003b3e0472a5 */ /* 0x000fe4000f8e00ff */
[----:B------:R-:W-:Y:S02]  /*6840*/  UIMAD.WIDE.U32 UR6, UR63, UR56, URZ ;  /* 0x000000383f0672a5 */ /* 0x000fe4000f8e00ff */
[----:B------:R-:W-:Y:S02]  /*6850*/  UISETP.NE.AND UP0, UPT, UR58, 0x1, UPT ;  /* 0x000000013a00788c */ /* 0x000fe4000bf05270 */
[----:B------:R-:W-:Y:S02]  /*6860*/  UIMAD.WIDE.U32 UR8, UR37, UR59, URZ ;  /* 0x0000003b250872a5 */ /* 0x000fe4000f8e00ff */
[----:B------:R-:W-:Y:S02]  /*6870*/  UIMAD.WIDE.U32 UR10, UR38, UR56, URZ ;  /* 0x00000038260a72a5 */ /* 0x000fe4000f8e00ff */
[----:B------:R-:W-:Y:S02]  /*6880*/  UISETP.NE.AND UP1, UPT, UR42, 0x1, UPT ;  /* 0x000000012a00788c */ /* 0x000fe4000bf25270 */
[----:B------:R-:W-:Y:S01]  /*6890*/  UISETP.NE.AND UP2, UPT, UR45, 0x1, UPT ;  /* 0x000000012d00788c */ /* 0x000fe2000bf45270 */
[----:B------:R-:W-:Y:S02]  /*68a0*/  UMOV UR4, UR5 ;  /* 0x0000000500047c82 */ /* 0x000fe40008000000 */
[----:B-1----:R-:W-:Y:S03]  /*68b0*/  USHF.R.U32.HI UR5, URZ, UR12, UR4 ;  /* 0x0000000cff057299 */ /* 0x002fe60008011604 */
[----:B------:R-:W-:Y:S02]  /*68c0*/  UMOV UR4, UR7 ;  /* 0x0000000700047c82 */ /* 0x000fe40008000000 */
[----:B------:R-:W-:Y:S02]  /*68d0*/  USHF.R.U32.HI UR7, URZ, UR57, UR4 ;  /* 0x00000039ff077299 */ /* 0x000fe40008011604 */
[----:B------:R-:W-:Y:S02]  /*68e0*/  USEL UR4, UR62, UR5, !UP0 ;  /* 0x000000053e047287 */ /* 0x000fe4000c000000 */
[----:B------:R-:W-:Y:S01]  /*68f0*/  USEL UR7, UR63, UR7, !UP1 ;  /* 0x000000073f077287 */ /* 0x000fe2000c800000 */
[----:B------:R-:W-:Y:S01]  /*6900*/  UMOV UR5, UR9 ;  /* 0x0000000900057c82 */ /* 0x000fe20008000000 */
[----:B------:R-:W-:Y:S02]  /*6910*/  UIMAD.WIDE.U32 UR8, UR4, UR40, URZ ;  /* 0x00000028040872a5 */ /* 0x000fe4000f8e00ff */
[----:B------:R-:W-:Y:S03]  /*6920*/  USHF.R.U32.HI UR6, URZ, UR12, UR5 ;  /* 0x0000000cff067299 */ /* 0x000fe60008011605 */
[----:B------:R-:W-:Y:S01]  /*6930*/  UMOV UR5, UR11 ;  /* 0x0000000b00057c82 */ /* 0x000fe20008000000 */
[----:B------:R-:W-:Y:S02]  /*6940*/  UIMAD.WIDE.U32 UR10, UR7, UR40, URZ ;  /* 0x00000028070a72a5 */ /* 0x000fe4000f8e00ff */
[----:B------:R-:W-:Y:S02]  /*6950*/  USHF.R.U32.HI UR12, URZ, UR57, UR5 ;  /* 0x00000039ff0c7299 */ /* 0x000fe40008011605 */
[----:B------:R-:W-:Y:S01]  /*6960*/  USEL UR6, UR37, UR6, !UP0 ;  /* 0x0000000625067287 */ /* 0x000fe2000c000000 */
[----:B------:R-:W-:Y:S02]  /*6970*/  UMOV UR5, UR9 ;  /* 0x0000000900057c82 */ /* 0x000fe40008000000 */
[----:B------:R-:W-:Y:S01]  /*6980*/  UMOV UR10, UR11 ;  /* 0x0000000b000a7c82 */ /* 0x000fe20008000000 */
[----:B------:R-:W-:Y:S02]  /*6990*/  @UP2 USHF.R.U32.HI UR4, URZ, UR41, UR5 ;  /* 0x00000029ff042299 */ /* 0x000fe40008011605 */
[----:B------:R-:W-:Y:S02]  /*69a0*/  @UP2 USHF.R.U32.HI UR7, URZ, UR41, UR10 ;  /* 0x00000029ff072299 */ /* 0x000fe4000801160a */
[----:B------:R-:W-:Y:S02]  /*69b0*/  UIMAD UR4, UR45, UR4, URZ ;  /* 0x000000042d0472a4 */ /* 0x000fe4000f8e02ff */
[----:B------:R-:W-:Y:S02]  /*69c0*/  UIMAD.WIDE.U32 UR10, UR6, UR40, URZ ;  /* 0x00000028060a72a5 */ /* 0x000fe4000f8e00ff */
[----:B------:R-:W-:Y:S02]  /*69d0*/  USEL UR5, UR38, UR12, !UP1 ;  /* 0x0000000c26057287 */ /* 0x000fe4000c800000 */
[----:B------:R-:W-:Y:S02]  /*69e0*/  UIMAD UR8, UR45, UR7, URZ ;  /* 0x000000072d0872a4 */ /* 0x000fe4000f8e02ff */
[----:B------:R-:W-:Y:S03]  /*69f0*/  UISETP.GE.AND UP0, UPT, UR6, UR4, UPT ;  /* 0x000000040600728c */ /* 0x000fe6000bf06270 */
[----:B------:R-:W-:Y:S01]  /*6a00*/  UMOV UR4, UR11 ;  /* 0x0000000b00047c82 */ /* 0x000fe20008000000 */
[----:B------:R-:W-:Y:S02]  /*6a10*/  UISETP.GE.OR UP0, UPT, UR5, UR8, UP0 ;  /* 0x000000080500728c */ /* 0x000fe40008706670 */
[----:B------:R-:W-:Y:S02]  /*6a20*/  USHF.R.U32.HI UR4, URZ, UR41, UR4 ;  /* 0x00000029ff047299 */ /* 0x000fe40008011604 */
[----:B------:R-:W-:Y:S02]  /*6a30*/  UIMAD.WIDE.U32 UR8, UR5, UR40, URZ ;  /* 0x00000028050872a5 */ /* 0x000fe4000f8e00ff */
[----:B------:R-:W-:Y:S02]  /*6a40*/  USEL UR11, UR6, UR4, !UP2 ;  /* 0x00000004060b7287 */ /* 0x000fe4000d000000 */
[----:B------:R-:W-:Y:S02]  /*6a50*/  UIADD3 UR8, UPT, UPT, -UR5, URZ, URZ ;  /* 0x000000ff05087290 */ /* 0x000fe4000fffe1ff */
[----:B------:R-:W-:Y:S01]  /*6a60*/  UIADD3 UR10, UPT, UPT, -UR11, URZ, URZ ;  /* 0x000000ff0b0a7290 */ /* 0x000fe2000fffe1ff */
[----:B------:R-:W-:Y:S01]  /*6a70*/  @!UP0 UMOV UR4, UR9 ;  /* 0x0000000900048c82 */ /* 0x000fe20008000000 */
[----:B------:R-:W-:Y:S02]  /*6a80*/  UIADD3 UR9, UPT, UPT, -UR6, URZ, URZ ;  /* 0x000000ff06097290 */ /* 0x000fe4000fffe1ff */
[----:B------:R-:W-:Y:S02]  /*6a90*/  @!UP0 USHF.R.U32.HI UR4, URZ, UR41, UR4 ;  /* 0x00000029ff048299 */ /* 0x000fe40008011604 */
[----:B------:R-:W-:Y:S02]  /*6aa0*/  UIMAD UR10, UR45, UR10, UR6 ;  /* 0x0000000a2d0a72a4 */ /* 0x000fe4000f8e0206 */
[----:B------:R-:W-:Y:S04]  /*6ab0*/  @!UP0 USEL UR4, UR5, UR4, !UP2 ;  /* 0x0000000405048287 */ /* 0x000fe8000d000000 */
[----:B------:R-:W-:Y:S02]  /*6ac0*/  @!UP0 UIMAD UR10, UR7, UR10, UR4 ;  /* 0x0000000a070a82a4 */ /* 0x000fe4000f8e0204 */
[----:B------:R-:W-:Y:S02]  /*6ad0*/  @!UP0 UIADD3 UR11, UPT, UPT, UR11, -UR4, URZ ;  /* 0x800000040b0b8290 */ /* 0x000fe4000fffe0ff */
[----:B------:R-:W-:Y:S02]  /*6ae0*/  UIMAD UR7, UR42, UR8, UR38 ;  /* 0x000000082a0772a4 */ /* 0x000fe4000f8e0226 */
[----:B------:R-:W-:Y:S02]  /*6af0*/  @!UP0 UIMAD UR6, UR11, UR45, UR5 ;  /* 0x0000002d0b0682a4 */ /* 0x000fe4000f8e0205 */
[----:B------:R-:W-:Y:S01]  /*6b00*/  UIMAD UR4, UR58, UR9, UR37 ;  /* 0x000000093a0472a4 */ /* 0x000fe2000f8e0225 */
[----:B------:R-:W-:Y:S02]  /*6b10*/  @!UP0 UMOV UR5, UR10 ;  /* 0x0000000a00058c82 */ /* 0x000fe40008000000 */
[----:B------:R-:W-:Y:S02]  /*6b20*/  UIMAD UR38, UR5, UR42, UR7 ;  /* 0x0000002a052672a4 */ /* 0x000fe4000f8e0207 */
[----:B------:R-:W-:Y:S11]  /*6b30*/  UIMAD UR37, UR6, UR58, UR4 ;  /* 0x0000003a062572a4 */ /* 0x000ff6000f8e0204 */
[----:B------:R-:W-:Y:S01]  /*6b40*/  @!UPT UIADD3 URZ, UPT, UPT, URZ, URZ, URZ ;  /* 0x000000fffffff290 */ /* 0x000fe2000fffe0ff */
.L_x_108:
[----:B------:R-:W-:Y:S01]  /*6b50*/  UISETP.NE.AND UP0, UPT, UR39, 0x1, UPT ;  /* 0x000000012700788c */ /* 0x000fe2000bf05270 */
[----:B------:R-:W-:Y:S01]  /*6b60*/  LOP3.LUT P0, RZ, R56, 0x1b0, RZ, 0xc0, !PT ;  /* 0x000001b038ff7812 */ /* 0x000fe2000780c0ff */
[----:B------:R-:W-:Y:S01]  /*6b70*/  USHF.L.U32 UR50, UR26, 0x6, URZ ;  /* 0x000000061a327899 */ /* 0x000fe200080006ff */
[----:B------:R-:W-:Y:S01]  /*6b80*/  BSSY.RECONVERGENT B6, `(.L_x_109) ;  /* 0x0000034000067945 */ /* 0x000fe20003800200 */
[----:B------:R-:W-:Y:S01]  /*6b90*/  USHF.L.U32 UR49, UR27, 0x8, URZ ;  /* 0x000000081b317899 */ /* 0x000fe200080006ff */
[----:B------:R-:W-:Y:S06]  /*6ba0*/  IADD3 R58, PT, PT, R58, 0x1, RZ ;  /* 0x000000013a3a7810 */ /* 0x000fec0007ffe0ff */
[----:B------:R-:W1:Y:S01]  /*6bb0*/  @!UP0 LDCU.128 UR12, c[0x0][0xb10] ;  /* 0x00016200ff0c87ac */ /* 0x000e620008000c00 */
[----:B------:R-:W2:Y:S01]  /*6bc0*/  @!UP0 LDCU UR5, c[0x0][0xb0c] ;  /* 0x00016180ff0587ac */ /* 0x000ea20008000800 */
[----:B------:R-:W3:Y:S01]  /*6bd0*/  @!UP0 LDCU UR10, c[0x0][0xb20] ;  /* 0x00016400ff0a87ac */ /* 0x000ee20008000800 */
[----:B-1----:R-:W-:Y:S02]  /*6be0*/  UIMAD.WIDE.U32 UR8, UR38, UR12, URZ ;  /* 0x0000000c260872a5 */ /* 0x002fe4000f8e00ff */
[----:B------:R-:W-:Y:S02]  /*6bf0*/  UIMAD.WIDE.U32 UR6, UR37, UR15, URZ ;  /* 0x0000000f250672a5 */ /* 0x000fe4000f8e00ff */
[----:B------:R-:W-:Y:S03]  /*6c00*/  @!UP0 UISETP.NE.AND UP1, UPT, UR14, 0x1, UPT ;  /* 0x000000010e00888c */ /* 0x000fe6000bf25270 */
[----:B------:R-:W-:Y:S01]  /*6c10*/  @!UP0 UMOV UR4, UR9 ;  /* 0x0000000900048c82 */ /* 0x000fe20008000000 */
[----:B--2---:R-:W-:Y:S02]  /*6c20*/  @!UP0 UISETP.NE.AND UP2, UPT, UR5, 0x1, UPT ;  /* 0x000000010500888c */ /* 0x004fe4000bf45270 */
[----:B------:R-:W-:Y:S01]  /*6c30*/  @!UP0 USHF.R.U32.HI UR4, URZ, UR13, UR4 ;  /* 0x0000000dff048299 */ /* 0x000fe20008011604 */
[----:B------:R-:W-:Y:S02]  /*6c40*/  @!UP0 UMOV UR6, UR7 ;  /* 0x0000000700068c82 */ /* 0x000fe40008000000 */
[----:B---3--:R-:W-:Y:S02]  /*6c50*/  @!UP0 USHF.R.U32.HI UR6, URZ, UR10, UR6 ;  /* 0x0000000aff068299 */ /* 0x008fe40008011606 */
[----:B------:R-:W-:Y:S02]  /*6c60*/  @!UP0 USEL UR7, UR38, UR4, !UP2 ;  /* 0x0000000426078287 */ /* 0x000fe4000d000000 */
[----:B------:R-:W-:Y:S04]  /*6c70*/  @!UP0 USEL UR6, UR37, UR6, !UP1 ;  /* 0x0000000625068287 */ /* 0x000fe8000c800000 */
[----:B------:R-:W-:Y:S02]  /*6c80*/  @!UP0 UIADD3 UR4, UPT, UPT, -UR7, UR6, URZ ;  /* 0x0000000607048290 */ /* 0x000fe4000fffe1ff */
[----:B------:R-:W-:Y:S02]  /*6c90*/  @!UP0 UIADD3 UR6, UPT, UPT, UR7, -UR6, URZ ;  /* 0x8000000607068290 */ /* 0x000fe4000fffe0ff */
[----:B------:R-:W-:Y:S02]  /*6ca0*/  @!UP0 UIMAD UR38, UR4, UR5, UR38 ;  /* 0x00000005042682a4 */ /* 0x000fe4000f8e0226 */
[----:B------:R-:W-:Y:S01]  /*6cb0*/  @!UP0 UIMAD UR37, UR6, UR14, UR37 ;  /* 0x0000000e062582a4 */ /* 0x000fe2000f8e0225 */
[----:B------:R-:W-:Y:S11]  /*6cc0*/  @!P0 BRA `(.L_x_110) ;  /* 0x00000000007c8947 */ /* 0x000ff60003800000 */
[----:B------:R-:W1:Y:S01]  /*6cd0*/  LDCU.64 UR8, c[0x4][0x80] ;  /* 0x01001000ff0877ac */ /* 0x000e620008000a00 */
[----:B------:R-:W-:Y:S01]  /*6ce0*/  MOV R2, 0x0 ;  /* 0x0000000000027802 */ /* 0x000fe20000000f00 */
[----:B------:R-:W-:Y:S02]  /*6cf0*/  HFMA2 R12, -RZ, RZ, 0, 5.9604644775390625e-08 ;  /* 0x00000001ff0c7431 */ /* 0x000fe400000001ff */
[----:B------:R-:W-:Y:S01]  /*6d00*/  IMAD.MOV.U32 R8, RZ, RZ, 0x70 ;  /* 0x00000070ff087424 */ /* 0x000fe200078e00ff */
[----:B------:R2:W3:Y:S01]  /*6d10*/  LDC.64 R14, c[0x4][R2] ;  /* 0x01000000020e7b82 */ /* 0x0004e20000000a00 */
[----:B------:R-:W4:Y:S01]  /*6d20*/  LDCU.64 UR6, c[0x4][0x88] ;  /* 0x01001100ff0677ac */ /* 0x000f220008000a00 */
[----:B------:R-:W-:Y:S01]  /*6d30*/  IMAD.MOV.U32 R13, RZ, RZ, RZ ;  /* 0x000000ffff0d7224 */ /* 0x000fe200078e00ff */
[----:B------:R-:W2:Y:S01]  /*6d40*/  LDCU.64 UR4, c[0x4][0x8] ;  /* 0x01000100ff0477ac */ /* 0x000ea20008000a00 */
[----:B-1----:R-:W-:Y:S01]  /*6d50*/  MOV R5, UR9 ;  /* 0x0000000900057c02 */ /* 0x002fe20008000f00 */
[----:B------:R-:W-:Y:S01]  /*6d60*/  IMAD.U32 R4, RZ, RZ, UR8 ;  /* 0x00000008ff047e24 */ /* 0x000fe2000f8e00ff */
[----:B----4-:R-:W-:Y:S01]  /*6d70*/  MOV R7, UR7 ;  /* 0x0000000700077c02 */ /* 0x010fe20008000f00 */
[----:B------:R-:W-:Y:S01]  /*6d80*/  IMAD.U32 R6, RZ, RZ, UR6 ;  /* 0x00000006ff067e24 */ /* 0x000fe2000f8e00ff */
[----:B--2---:R-:W-:Y:S01]  /*6d90*/  MOV R11, UR5 ;  /* 0x00000005000b7c02 */ /* 0x004fe20008000f00 */
[----:B------:R-:W-:Y:S02]  /*6da0*/  IMAD.U32 R10, RZ, RZ, UR4 ;  /* 0x00000004ff0a7e24 */ /* 0x000fe4000f8e00ff */
[----:B------:R-:W-:Y:S07]  /*6db0*/  LEPC R20, `(.L_x_111) ;  /* 0x000000001014794e */ /* 0x000fee0000000000 */
[----:B---3-5:R-:W-:Y:S05]  /*6dc0*/  CALL.ABS.NOINC R14 ;  /* 0x000000000e007343 */ /* 0x028fea0003c00000 */
.L_x_111:
[----:B------:R-:W1:Y:S01]  /*6dd0*/  LDCU.64 UR8, c[0x4][0x80] ;  /* 0x01001000ff0877ac */ /* 0x000e620008000a00 */
[----:B------:R-:W2:Y:S01]  /*6de0*/  LDC.64 R2, c[0x4][R2] ;  /* 0x0100000002027b82 */ /* 0x000ea20000000a00 */
[----:B------:R-:W-:Y:S02]  /*6df0*/  HFMA2 R12, -RZ, RZ, 0, 5.9604644775390625e-08 ;  /* 0x00000001ff0c7431 */ /* 0x000fe400000001ff */
[----:B------:R-:W-:Y:S02]  /*6e00*/  IMAD.MOV.U32 R8, RZ, RZ, 0x70 ;  /* 0x00000070ff087424 */ /* 0x000fe400078e00ff */
[----:B------:R-:W-:Y:S01]  /*6e10*/  IMAD.MOV.U32 R13, RZ, RZ, RZ ;  /* 0x000000ffff0d7224 */ /* 0x000fe200078e00ff */
[----:B------:R-:W3:Y:S01]  /*6e20*/  LDCU.64 UR6, c[0x4][0x88] ;  /* 0x01001100ff0677ac */ /* 0x000ee20008000a00 */
[----:B------:R-:W4:Y:S01]  /*6e30*/  LDCU.64 UR4, c[0x4][0x8] ;  /* 0x01000100ff0477ac */ /* 0x000f220008000a00 */
[----:B-1----:R-:W-:Y:S02]  /*6e40*/  MOV R4, UR8 ;  /* 0x0000000800047c02 */ /* 0x002fe40008000f00 */
[----:B------:R-:W-:Y:S02]  /*6e50*/  MOV R5, UR9 ;  /* 0x0000000900057c02 */ /* 0x000fe40008000f00 */
[----:B---3--:R-:W-:Y:S01]  /*6e60*/  MOV R7, UR7 ;  /* 0x0000000700077c02 */ /* 0x008fe20008000f00 */
[----:B------:R-:W-:Y:S01]  /*6e70*/  IMAD.U32 R6, RZ, RZ, UR6 ;  /* 0x00000006ff067e24 */ /* 0x000fe2000f8e00ff */
[----:B----4-:R-:W-:Y:S01]  /*6e80*/  MOV R11, UR5 ;  /* 0x00000005000b7c02 */ /* 0x010fe20008000f00 */
[----:B------:R-:W-:Y:S02]  /*6e90*/  IMAD.U32 R10, RZ, RZ, UR4 ;  /* 0x00000004ff0a7e24 */ /* 0x000fe4000f8e00ff */
[----:B------:R-:W-:Y:S07]  /*6ea0*/  LEPC R20, `(.L_x_110) ;  /* 0x000000001014794e */ /* 0x000fee0000000000 */
[----:B--2---:R-:W-:Y:S05]  /*6eb0*/  CALL.ABS.NOINC R2 ;  /* 0x0000000002007343 */ /* 0x004fea0003c00000 */
.L_x_110:
[----:B------:R-:W-:Y:S05]  /*6ec0*/  BSYNC.RECONVERGENT B6 ;  /* 0x0000000000067941 */ /* 0x000fea0003800200 */
.L_x_109:
[----:B------:R-:W-:Y:S02]  /*6ed0*/  R2UR UR6, R55 ;  /* 0x00000000370672ca */ /* 0x000fe400000e0000 */
[----:B------:R-:W-:Y:S02]  /*6ee0*/  R2UR UR5, R68 ;  /* 0x00000000440572ca */ /* 0x000fe400000e0000 */
[----:B------:R-:W-:Y:S02]  /*6ef0*/  R2UR UR4, R67 ;  /* 0x00000000430472ca */ /* 0x000fe400000e0000 */
[----:B------:R-:W-:Y:S02]  /*6f00*/  ISETP.NE.U32.AND P4, PT, R50, RZ, PT ;  /* 0x000000ff3200720c */ /* 0x000fe40003f85070 */
[----:B------:R-:W-:Y:S02]  /*6f10*/  ISETP.NE.U32.AND P2, PT, RZ, UR60, PT ;  /* 0x0000003cff007c0c */ /* 0x000fe4000bf45070 */
[----:B------:R-:W-:Y:S02]  /*6f20*/  ISETP.NE.AND.EX P4, PT, R51, RZ, PT, P4 ;  /* 0x000000ff3300720c */ /* 0x000fe40003f85340 */
[----:B------:R-:W-:Y:S01]  /*6f30*/  ISETP.NE.AND.EX P2, PT, RZ, UR61, PT, P2 ;  /* 0x0000003dff007c0c */ /* 0x000fe2000bf45320 */
[----:B------:R-:W-:Y:S02]  /*6f40*/  UISETP.NE.AND UP2, UPT, UR6, URZ, UPT ;  /* 0x000000ff0600728c */ /* 0x000fe4000bf45270 */
[----:B------:R-:W-:Y:S04]  /*6f50*/  UISETP.NE.U32.AND UP0, UPT, UR5, URZ, UPT ;  /* 0x000000ff0500728c */ /* 0x000fe8000bf05070 */
[----:B------:R-:W-:Y:S01]  /*6f60*/  UISETP.NE.AND.EX UP1, UPT, UR4, URZ, UPT, UP0 ;  /* 0x000000ff0400728c */ /* 0x000fe2000bf25300 */
[----:B------:R-:W-:Y:S01]  /*6f70*/  PLOP3.LUT P1, PT, PT, PT, UP2, 0x80, 0x8 ;  /* 0x000000000008781c */ /* 0x000fe20003f2f028 */
[----:B------:R-:W-:Y:S03]  /*6f80*/  UPLOP3.LUT UP0, UPT, UPT, UPT, UPT, 0x40, 0x4 ;  /* 0x000000000004789c */ /* 0x000fe60003f0e870 */
[----:B------:R-:W-:Y:S06]  /*6f90*/  @UP2 UPLOP3.LUT UP0, UPT, UPT, UPT, UP1, 0x80, 0x8 ;  /* 0x000000000008289c */ /* 0x000fec0003f0f010 */
[----:B------:R-:W-:Y:S01]  /*6fa0*/  PLOP3.LUT P0, PT, PT, PT, UP0, 0x80, 0x8 ;  /* 0x000000000008781c */ /* 0x000fe20003f0f008 */
[----:B------:R-:W-:Y:S01]  /*6fb0*/  @!UPT UIADD3 URZ, UPT, UPT, URZ, URZ, URZ ;  /* 0x000000fffffff290 */ /* 0x000fe2000fffe0ff */
[----:B------:R-:W-:Y:S11]  /*6fc0*/  BRA.U !UP1, `(.L_x_112) ;  /* 0x0000000109407547 */ /* 0x000ff6000b800000 */
[----:B------:R-:W-:Y:S01]  /*6fd0*/  UISETP.NE.U32.AND UP0, UPT, UR60, URZ, UPT ;  /* 0x000000ff3c00728c */ /* 0x000fe2000bf05070 */
[----:B------:R-:W-:Y:S01]  /*6fe0*/  R2UR UR6, R68 ;  /* 0x00000000440672ca */ /* 0x000fe200000e0000 */
[----:B------:R-:W1:Y:S01]  /*6ff0*/  LDCU.64 UR8, c[0x0][0x358] ;  /* 0x00006b00ff0877ac */ /* 0x000e620008000a00 */
[----:B------:R-:W-:Y:S02]  /*7000*/  HFMA2 R26, -RZ, RZ, 0, 5.9604644775390625e-08 ;  /* 0x00000001ff1a7431 */ /* 0x000fe400000001ff */
[----:B------:R-:W-:Y:S01]  /*7010*/  IMAD.MOV.U32 R0, RZ, RZ, 0x1 ;  /* 0x00000001ff007424 */ /* 0x000fe200078e00ff */
[----:B------:R-:W-:Y:S06]  /*7020*/  UISETP.NE.AND.EX UP0, UPT, UR61, URZ, UPT, UP0 ;  /* 0x000000ff3d00728c */ /* 0x000fec000bf05300 */
[----:B------:R-:W-:Y:S05]  /*7030*/  PLOP3.LUT P3, PT, PT, PT, UP0, 0x80, 0x8 ;  /* 0x000000000008781c */ /* 0x000fea0003f6f008 */
[----:B------:R-:W2:Y:S01]  /*7040*/  @UP0 LDCU.64 UR4, c[0x0][0x888] ;  /* 0x00011100ff0407ac */ /* 0x000ea20008000a00 */
[----:B------:R-:W-:Y:S07]  /*7050*/  @UP0 UIMAD UR6, UR36, UR6, URZ ;  /* 0x00000006240602a4 */ /* 0x000fee000f8e02ff */
[----:B------:R-:W-:Y:S01]  /*7060*/  @!P3 PRMT R26, R0, 0x7610, R26 ;  /* 0x00007610001ab816 */ /* 0x000fe2000000001a */
[----:B--2---:R-:W-:Y:S06]  /*7070*/  @UP0 UIMAD.WIDE UR4, UR6, 0x4, UR4 ;  /* 0x00000004060408a5 */ /* 0x004fec000f8e0204 */
[----:B------:R-:W-:Y:S02]  /*7080*/  IMAD.U32 R2, RZ, RZ, UR4 ;  /* 0x00000004ff027e24 */ /* 0x000fe4000f8e00ff */
[----:B------:R-:W-:Y:S03]  /*7090*/  IMAD.U32 R3, RZ, RZ, UR5 ;  /* 0x00000005ff037e24 */ /* 0x000fe6000f8e00ff */
[----:B------:R-:W2:Y:S02]  /*70a0*/  @!UP0 LDCU UR4, c[0x0][0x880] ;  /* 0x00011000ff0487ac */ /* 0x000ea40008000800 */
[----:B-1---5:R1:W5:Y:S02]  /*70b0*/  @P3 LDG.E R27, desc[UR8][R2.64] ;  /* 0x00000008021b3981 */ /* 0x022364000c1e1900 */
[----:B-12---:R-:W-:Y:S02]  /*70c0*/  @!P3 MOV R27, UR4 ;  /* 0x00000004001bbc02 */ /* 0x006fe40008000f00 */
.L_x_112:
[----:B------:R-:W-:Y:S05]  /*70d0*/  @!P4 BRA `(.L_x_113) ;  /* 0x000000000024c947 */ /* 0x000fea0003800000 */
[----:B------:R-:W-:Y:S01]  /*70e0*/  ISETP.NE.U32.AND P3, PT, R48, RZ, PT ;  /* 0x000000ff3000720c */ /* 0x000fe20003f65070 */
[----:B------:R-:W1:Y:S03]  /*70f0*/  LDCU.64 UR4, c[0x0][0x358] ;  /* 0x00006b00ff0477ac */ /* 0x000e660008000a00 */
[----:B------:R-:W-:Y:S11]  /*7100*/  ISETP.NE.AND.EX P3, PT, R49, RZ, PT, P3 ;  /* 0x000000ff3100720c */ /* 0x000ff60003f65330 */
[----:B------:R-:W-:Y:S02]  /*7110*/  @!UPT UIADD3 URZ, UPT, UPT, URZ, URZ, URZ ;  /* 0x000000fffffff290 */ /* 0x000fe4000fffe0ff */
[----:B------:R-:W2:Y:S01]  /*7120*/  @P3 LDC.64 R2, c[0x0][0x8a8] ;  /* 0x00022a00ff023b82 */ /* 0x000ea20000000a00 */
[----:B------:R-:W-:Y:S04]  /*7130*/  @P3 IMAD R0, R50, UR36, RZ ;  /* 0x0000002432003c24 */ /* 0x000fe8000f8e02ff */
[----:B--2---:R-:W-:Y:S05]  /*7140*/  @P3 IMAD.WIDE R2, R0, 0x4, R2 ;  /* 0x0000000400023825 */ /* 0x004fea00078e0202 */
[----:B-1---5:R1:W5:Y:S02]  /*7150*/  @P3 LDG.E R24, desc[UR4][R2.64] ;  /* 0x0000000402183981 */ /* 0x022364000c1e1900 */
[----:B-1----:R-:W2:Y:S02]  /*7160*/  @!P3 LDC R24, c[0x0][0x8a0] ;  /* 0x00022800ff18bb82 */ /* 0x002ea40000000800 */
.L_x_113:
[----:B-----5:R-:W-:Y:S01]  /*7170*/  FSETP.NEU.AND P3, PT, R27, RZ, PT ;  /* 0x000000ff1b00720b */ /* 0x020fe20003f6d000 */
[----:B------:R-:W-:Y:S01]  /*7180*/  BSSY B1, `(.L_x_114) ;  /* 0x0000038000017945 */ /* 0x000fe20003800000 */
[----:B------:R-:W-:Y:S01]  /*7190*/  SEL R3, RZ, 0xffffffff, P2 ;  /* 0xffffffffff037807 */ /* 0x000fe20001000000 */
[----:B------:R-:W-:Y:S01]  /*71a0*/  IMAD.MOV.U32 R74, RZ, RZ, 0x1 ;  /* 0x00000001ff4a7424 */ /* 0x000fe200078e00ff */
[----:B------:R-:W-:Y:S01]  /*71b0*/  @P1 LOP3.LUT P2, RZ, R26, 0xff, RZ, 0xc0, !PT ;  /* 0x000000ff1aff1812 */ /* 0x000fe2000784c0ff */
[C---:B------:R-:W-:Y:S01]  /*71c0*/  IMAD R25, R22.reuse, 0x80, R23 ;  /* 0x0000008016197824 */ /* 0x040fe200078e0217 */
[----:B------:R-:W-:Y:S01]  /*71d0*/  @P1 SEL R0, RZ, 0xffffffff, P3 ;  /* 0xffffffffff001807 */ /* 0x000fe20001800000 */
[----:B------:R-:W-:Y:S01]  /*71e0*/  IMAD R59, R65, -0x10, R63 ;  /* 0xfffffff0413b7824 */ /* 0x000fe200078e023f */
[----:B------:R-:W-:Y:S01]  /*71f0*/  LEA R72, R22, UR43, 0x3 ;  /* 0x0000002b16487c11 */ /* 0x000fe2000f8e18ff */
[----:B------:R-:W-:Y:S01]  /*7200*/  IMAD.MOV.U32 R73, RZ, RZ, RZ ;  /* 0x000000ffff497224 */ /* 0x000fe200078e00ff */
[C---:B------:R-:W-:Y:S02]  /*7210*/  @P0 SEL R0, R3.reuse, R0, !P2 ;  /* 0x0000000003000207 */ /* 0x040fe40005000000 */
[----:B------:R-:W-:Y:S02]  /*7220*/  CS2R R46, SRZ ;  /* 0x00000000002e7805 */ /* 0x000fe4000001ff00 */
[----:B------:R-:W-:Y:S02]  /*7230*/  PLOP3.LUT P2, PT, PT, PT, UP1, 0x80, 0x8 ;  /* 0x000000000008781c */ /* 0x000fe40003f4f018 */
[----:B------:R-:W-:Y:S02]  /*7240*/  CS2R R44, SRZ ;  /* 0x00000000002c7805 */ /* 0x000fe4000001ff00 */
[----:B------:R-:W-:Y:S02]  /*7250*/  @P1 LOP3.LUT R0, R0, 0x1, RZ, 0xc0, !PT ;  /* 0x0000000100001812 */ /* 0x000fe400078ec0ff */
[----:B------:R-:W-:Y:S02]  /*7260*/  CS2R R42, SRZ ;  /* 0x00000000002a7805 */ /* 0x000fe4000001ff00 */
[----:B------:R-:W-:Y:S02]  /*7270*/  LOP3.LUT P4, R57, R26, 0xff, RZ, 0xc0, !PT ;  /* 0x000000ff1a397812 */ /* 0x000fe4000788c0ff */
[----:B------:R-:W-:Y:S02]  /*7280*/  CS2R R40, SRZ ;  /* 0x0000000000287805 */ /* 0x000fe4000001ff00 */
[----:B------:R-:W-:Y:S02]  /*7290*/  ISETP.NE.U32.OR P5, PT, R0, 0x1, !P1 ;  /* 0x000000010000780c */ /* 0x000fe40004fa5470 */
[----:B------:R-:W-:Y:S02]  /*72a0*/  CS2R R38, SRZ ;  /* 0x0000000000267805 */ /* 0x000fe4000001ff00 */
[----:B------:R-:W-:Y:S02]  /*72b0*/  SEL R2, RZ, 0xffffffff, P3 ;  /* 0xffffffffff027807 */ /* 0x000fe40001800000 */
[----:B------:R-:W-:Y:S02]  /*72c0*/  CS2R R36, SRZ ;  /* 0x0000000000247805 */ /* 0x000fe4000001ff00 */
[----:B------:R-:W-:Y:S02]  /*72d0*/  P2R R71, PR, RZ, 0x20 ;  /* 0x00000020ff477803 */ /* 0x000fe40000000000 */
[----:B------:R-:W-:Y:S02]  /*72e0*/  CS2R R34, SRZ ;  /* 0x0000000000227805 */ /* 0x000fe4000001ff00 */
[----:B------:R-:W-:Y:S02]  /*72f0*/  CS2R R32, SRZ ;  /* 0x0000000000207805 */ /* 0x000fe4000001ff00 */
[----:B------:R-:W-:Y:S04]  /*7300*/  @P2 SEL R2, R3, R2, !P4 ;  /* 0x0000000203022207 */ /* 0x000fe80006000000 */
[----:B------:R-:W-:Y:S02]  /*7310*/  LOP3.LUT R2, R2, 0x1, RZ, 0xc0, !PT ;  /* 0x0000000102027812 */ /* 0x000fe400078ec0ff */
[----:B------:R-:W-:Y:S02]  /*7320*/  @P5 SHF.L.U32 R0, RZ, 0x1f, RZ ;  /* 0x0000001fff005819 */ /* 0x000fe400000006ff */
[----:B------:R-:W-:Y:S02]  /*7330*/  ISETP.NE.U32.AND P2, PT, R2, 0x1, PT ;  /* 0x000000010200780c */ /* 0x000fe40003f45070 */
[----:B------:R1:W3:Y:S02]  /*7340*/  @P5 SYNCS.PHASECHK.TRANS64.TRYWAIT P1, [UR43+0x40], R0 ;  /* 0x00004000ff0055a7 */ /* 0x0002e4000802112b */
[----:B------:R-:W-:Y:S02]  /*7350*/  P2R R75, PR, RZ, 0x4 ;  /* 0x00000004ff4b7803 */ /* 0x000fe40000000000 */
[----:B-1----:R-:W-:Y:S04]  /*7360*/  SHF.L.U32 R0, R61, 0x1f, RZ ;  /* 0x0000001f3d007819 */ /* 0x002fe800000006ff */
[----:B------:R1:W4:Y:S01]  /*7370*/  SYNCS.PHASECHK.TRANS64.TRYWAIT P0, [R72+URZ+0xb0], R0 ;  /* 0x0000b000480075a7 */ /* 0x00032200080011ff */
[----:B---3--:R-:W-:Y:S01]  /*7380*/  @P5 SEL R74, RZ, 0x1, !P1 ;  /* 0x00000001ff4a5807 */ /* 0x008fe20004800000 */
[----:B-1----:R-:W-:Y:S06]  /*7390*/  @!P5 BRA `(.L_x_115) ;  /* 0x000000000058d947 */ /* 0x002fec0003800000 */
[----:B------:R-:W-:Y:S01]  /*73a0*/  IMAD.MOV.U32 R46, RZ, RZ, RZ ;  /* 0x000000ffff2e7224 */ /* 0x000fe200078e00ff */
[----:B------:R-:W-:Y:S01]  /*73b0*/  ISETP.NE.AND P1, PT, R74, RZ, PT ;  /* 0x000000ff4a00720c */ /* 0x000fe20003f25270 */
[----:B------:R-:W-:Y:S01]  /*73c0*/  BSSY B0, `(.L_x_116) ;  /* 0x000000c000007945 */ /* 0x000fe20003800000 */
[----:B------:R-:W-:Y:S02]  /*73d0*/  CS2R R34, SRZ ;  /* 0x0000000000227805 */ /* 0x000fe4000001ff00 */
[----:B------:R-:W-:Y:S02]  /*73e0*/  CS2R R32, SRZ ;  /* 0x0000000000207805 */ /* 0x000fe4000001ff00 */
[----:B------:R-:W-:Y:S02]  /*73f0*/  CS2R R38, SRZ ;  /* 0x0000000000267805 */ /* 0x000fe4000001ff00 */
[----:B------:R-:W-:Y:S02]  /*7400*/  CS2R R36, SRZ ;  /* 0x0000000000247805 */ /* 0x000fe4000001ff00 */
[----:B------:R-:W-:Y:S02]  /*7410*/  CS2R R42, SRZ ;  /* 0x00000000002a7805 */ /* 0x000fe4000001ff00 */
[----:B------:R-:W-:Y:S02]  /*7420*/  CS2R R40, SRZ ;  /* 0x0000000000287805 */ /* 0x000fe4000001ff00 */
[----:B------:R-:W-:Y:S01]  /*7430*/  CS2R R44, SRZ ;  /* 0x00000000002c7805 */ /* 0x000fe2000001ff00 */
[----:B------:R-:W-:Y:S06]  /*7440*/  @P1 BRA `(.L_x_117) ;  /* 0x00000000000c1947 */ /* 0x000fec0003800000 */
[----:B------:R-:W-:Y:S04]  /*7450*/  SHF.L.U32 R3, RZ, 0x1f, RZ ;  /* 0x0000001fff037819 */ /* 0x000fe800000006ff */
[----:B------:R-:W1:Y:S02]  /*7460*/  SYNCS.PHASECHK.TRANS64.TRYWAIT P1, [UR43+0x40], R3 ;  /* 0x00004003ff0075a7 */ /* 0x000e64000802112b */
[----:B-1----:R-:W-:Y:S05]  /*7470*/  @!P1 BRA `(.L_x_118) ;  /* 0x0000004c00689947 */ /* 0x002fea0003800000 */
.L_x_117:
[----:B------:R-:W-:Y:S05]  /*7480*/  BSYNC B0 ;  /* 0x0000000000007941 */ /* 0x000fea0003800000 */
.L_x_116:
[----:B------:R-:W-:Y:S01]  /*7490*/  ISETP.NE.AND P1, PT, R75, RZ, PT ;  /* 0x000000ff4b00720c */ /* 0x000fe20003f25270 */
[----:B------:R-:W-:Y:S11]  /*74a0*/  HFMA2 R73, -RZ, RZ, 0, 5.9604644775390625e-08 ;  /* 0x00000001ff497431 */ /* 0x000ff600000001ff */
[----:B------:R-:W-:Y:S01]  /*74b0*/  @!UPT UIADD3 URZ, UPT, UPT, URZ, URZ, URZ ;  /* 0x000000fffffff290 */ /* 0x000fe2000fffe0ff */
[----:B------:R3:W1:Y:S04]  /*74c0*/  @P1 LDS.128 R32, [R64] ;  /* 0x0000000040201984 */ /* 0x0006680000000c00 */
[----:B------:R3:W1:Y:S04]  /*74d0*/  @P1 LDS.128 R36, [R63+0x10] ;  /* 0x000010003f241984 */ /* 0x0006680000000c00 */
[----:B------:R3:W1:Y:S04]  /*74e0*/  @P1 LDS.128 R40, [R62+0x20] ;  /* 0x000020003e281984 */ /* 0x0006680000000c00 */
[----:B------:R3:W1:Y:S02]  /*74f0*/  @P1 LDS.128 R44, [R59+0x30] ;  /* 0x000030003b2c1984 */ /* 0x0006640000000c00 */
.L_x_115:
[----:B------:R-:W-:Y:S05]  /*7500*/  BSYNC B1 ;  /* 0x0000000000017941 */ /* 0x000fea0003800000 */
.L_x_114:
[----:B-1----:R-:W-:Y:S04]  /*7510*/  SHF.R.U32.HI R2, RZ, 0x15, R25 ;  /* 0x00000015ff027819 */ /* 0x002fe80000011619 */
[----:B------:R-:W-:Y:S01]  /*7520*/  LOP3.LUT P1, RZ, R2, 0x3, R52, 0x48, !PT ;  /* 0x0000000302ff7812 */ /* 0x000fe20007824834 */
[----:B------:R-:W-:Y:S01]  /*7530*/  @!UPT UIADD3 URZ, UPT, UPT, URZ, URZ, URZ ;  /* 0x000000fffffff290 */ /* 0x000fe2000fffe0ff */
[----:B----4-:R-:W-:Y:S11]  /*7540*/  @P0 BRA `(.L_x_119) ;  /* 0x0000000000080947 */ /* 0x010ff60003800000 */
[----:B------:R-:W1:Y:S02]  /*7550*/  SYNCS.PHASECHK.TRANS64.TRYWAIT P0, [R72+URZ+0xb0], R0 ;  /* 0x0000b000480075a7 */ /* 0x000e6400080011ff */
[----:B-1----:R-:W-:Y:S05]  /*7560*/  @!P0 BRA `(.L_x_120) ;  /* 0x0000004c00448947 */ /* 0x002fea0003800000 */
.L_x_119:
[----:B------:R-:W-:Y:S05]  /*7570*/  @!P1 BRA `(.L_x_121) ;  /* 0x0000000000409947 */ /* 0x000fea0003800000 */
[----:B------:R-:W4:Y:S01]  /*7580*/  LDCU.64 UR8, c[0x4][0x70] ;  /* 0x01000e00ff0877ac */ /* 0x000f220008000a00 */
[----:B------:R-:W-:Y:S01]  /*7590*/  MOV R3, 0x0 ;  /* 0x0000000000037802 */ /* 0x000fe20000000f00 */
[----:B------:R-:W-:Y:S02]  /*75a0*/  HFMA2 R12, -RZ, RZ, 0, 5.9604644775390625e-08 ;  /* 0x00000001ff0c7431 */ /* 0x000fe400000001ff */
[----:B------:R-:W-:Y:S02]  /*75b0*/  IMAD.MOV.U32 R8, RZ, RZ, 0x192 ;  /* 0x00000192ff087424 */ /* 0x000fe400078e00ff */
[----:B------:R-:W-:Y:S01]  /*75c0*/  IMAD.MOV.U32 R13, RZ, RZ, RZ ;  /* 0x000000ffff0d7224 */ /* 0x000fe200078e00ff */
[----:B------:R-:W5:Y:S01]  /*75d0*/  LDCU.64 UR6, c[0x4][0x78] ;  /* 0x01000f00ff0677ac */ /* 0x000f620008000a00 */
[----:B------:R-:W1:Y:S01]  /*75e0*/  LDC.64 R2, c[0x4][R3] ;  /* 0x0100000003027b82 */ /* 0x000e620000000a00 */
[----:B------:R-:W2:Y:S01]  /*75f0*/  LDCU.64 UR4, c[0x4][0x10] ;  /* 0x01000200ff0477ac */ /* 0x000ea20008000a00 */
[----:B----4-:R-:W-:Y:S01]  /*7600*/  MOV R5, UR9 ;  /* 0x0000000900057c02 */ /* 0x010fe20008000f00 */
[----:B------:R-:W-:Y:S01]  /*7610*/  IMAD.U32 R4, RZ, RZ, UR8 ;  /* 0x00000008ff047e24 */ /* 0x000fe2000f8e00ff */
[----:B-----5:R-:W-:Y:S01]  /*7620*/  MOV R7, UR7 ;  /* 0x0000000700077c02 */ /* 0x020fe20008000f00 */
[----:B------:R-:W-:Y:S01]  /*7630*/  IMAD.U32 R6, RZ, RZ, UR6 ;  /* 0x00000006ff067e24 */ /* 0x000fe2000f8e00ff */
[----:B--2---:R-:W-:Y:S01]  /*7640*/  MOV R11, UR5 ;  /* 0x00000005000b7c02 */ /* 0x004fe20008000f00 */
[----:B------:R-:W-:Y:S02]  /*7650*/  IMAD.U32 R10, RZ, RZ, UR4 ;  /* 0x00000004ff0a7e24 */ /* 0x000fe4000f8e00ff */
[----:B------:R-:W-:Y:S07]  /*7660*/  LEPC R20, `(.L_x_121) ;  /* 0x000000001014794e */ /* 0x000fee0000000000 */
[----:B-1-3--:R-:W-:Y:S05]  /*7670*/  CALL.ABS.NOINC R2 ;  /* 0x0000000002007343 */ /* 0x00afea0003c00000 */
.L_x_121:
[----:B------:R-:W-:Y:S05]  /*7680*/  WARPSYNC.ALL ;  /* 0x0000000000007948 */ /* 0x000fea0003800000 */
[----:B------:R-:W-:Y:S01]  /*7690*/  R2UR UR4, R25 ;  /* 0x00000000190472ca */ /* 0x000fe200000e0000 */
[----:B------:R-:W-:Y:S01]  /*76a0*/  BSSY.RECONVERGENT B0, `(.L_x_122) ;  /* 0x000003d000007945 */ /* 0x000fe20003800200 */
[----:B------:R-:W-:Y:S11]  /*76b0*/  ISETP.NE.AND P0, PT, R66, RZ, PT ;  /* 0x000000ff4200720c */ /* 0x000ff60003f05270 */
[----:B------:R-:W1:Y:S02]  /*76c0*/  LDTM.x16 R4, tmem[UR4] ;  /* 0x00000004000479ee */ /* 0x000e640008240000 */
[C---:B-12---:R-:W-:Y:S01]  /*76d0*/  FMUL R0, R24.reuse, R4 ;  /* 0x0000000418007220 */ /* 0x046fe20000400000 */
[C---:B------:R-:W-:Y:S01]  /*76e0*/  FMUL R2, R24.reuse, R5 ;  /* 0x0000000518027220 */ /* 0x040fe20000400000 */
[C---:B------:R-:W-:Y:S01]  /*76f0*/  FMUL R3, R24.reuse, R6 ;  /* 0x0000000618037220 */ /* 0x040fe20000400000 */
[C---:B------:R-:W-:Y:S01]  /*7700*/  FMUL R7, R24.reuse, R7 ;  /* 0x0000000718077220 */ /* 0x040fe20000400000 */
[C---:B------:R-:W-:Y:S01]  /*7710*/  FFMA R28, R27.reuse, R32, R0 ;  /* 0x000000201b1c7223 */ /* 0x040fe20000000000 */
        /* <DEDUP_REMOVED lines=10> */
[----:B------:R1:W-:Y:S01]  /*77c0*/  STS.128 [R64], R28 ;  /* 0x0000001c40007388 */ /* 0x0003e20000000c00 */
        /* <DEDUP_REMOVED lines=8> */
[----:B------:R1:W-:Y:S01]  /*7850*/  STS.128 [R63+0x10], R4 ;  /* 0x000010043f007388 */ /* 0x0003e20000000c00 */
[C---:B------:R-:W-:Y:S01]  /*7860*/  FMUL R13, R24.reuse, R17 ;  /* 0x00000011180d7220 */ /* 0x040fe20000400000 */
[C---:B------:R-:W-:Y:S01]  /*7870*/  FFMA R10, R27.reuse, R42, R10 ;  /* 0x0000002a1b0a7223 */ /* 0x040fe2000000000a */
[C---:B------:R-:W-:Y:S01]  /*7880*/  FMUL R14, R24.reuse, R18 ;  /* 0x00000012180e7220 */ /* 0x040fe20000400000 */
[C---:B------:R-:W-:Y:S01]  /*7890*/  FFMA R11, R27.reuse, R43, R15 ;  /* 0x0000002b1b0b7223 */ /* 0x040fe2000000000f */
[----:B------:R-:W-:Y:S01]  /*78a0*/  FMUL R19, R24, R19 ;  /* 0x0000001318137220 */ /* 0x000fe20000400000 */
[C---:B------:R-:W-:Y:S01]  /*78b0*/  FFMA R12, R27.reuse, R44, R12 ;  /* 0x0000002c1b0c7223 */ /* 0x040fe2000000000c */
[C---:B------:R-:W-:Y:S01]  /*78c0*/  FFMA R13, R27.reuse, R45, R13 ;  /* 0x0000002d1b0d7223 */ /* 0x040fe2000000000d */
[C---:B------:R-:W-:Y:S01]  /*78d0*/  FFMA R14, R27.reuse, R46, R14 ;  /* 0x0000002e1b0e7223 */ /* 0x040fe2000000000e */
[----:B------:R1:W-:Y:S01]  /*78e0*/  STS.128 [R62+0x20], R8 ;  /* 0x000020083e007388 */ /* 0x0003e20000000c00 */
[----:B------:R-:W-:Y:S05]  /*78f0*/  FFMA R15, R27, R47, R19 ;  /* 0x0000002f1b0f7223 */ /* 0x000fea0000000013 */
[----:B------:R1:W-:Y:S01]  /*7900*/  STS.128 [R59+0x30], R12 ;  /* 0x0000300c3b007388 */ /* 0x0003e20000000c00 */
[----:B------:R-:W-:Y:S01]  /*7910*/  @!PT LDS RZ, [RZ] ;  /* 0x00000000fffff984 */ /* 0x000fe20000000800 */
[----:B------:R-:W-:Y:S01]  /*7920*/  @!PT LDS RZ, [RZ] ;  /* 0x00000000fffff984 */ /* 0x000fe20000000800 */
[----:B------:R-:W-:Y:S01]  /*7930*/  @!PT LDS RZ, [RZ] ;  /* 0x00000000fffff984 */ /* 0x000fe20000000800 */
[----:B------:R-:W-:Y:S01]  /*7940*/  @!PT LDS RZ, [RZ] ;  /* 0x00000000fffff984 */ /* 0x000fe20000000800 */
[----:B------:R2:W-:Y:S06]  /*7950*/  MEMBAR.ALL.CTA ;  /* 0x0000000000007992 */ /* 0x0005ec0000008000 */
[----:B--2---:R-:W2:Y:S02]  /*7960*/  FENCE.VIEW.ASYNC.S ;  /* 0x00000000000073c6 */ /* 0x004ea40000000000 */
[----:B--2---:R-:W-:Y:S06]  /*7970*/  BAR.SYNC.DEFER_BLOCKING 0x1, 0x80 ;  /* 0x0042000000007b1d */ /* 0x004fec0000010000 */
[----:B------:R-:W-:Y:S05]  /*7980*/  @P0 BRA `(.L_x_123) ;  /* 0x0000000000380947 */ /* 0x000fea0003800000 */
[----:B------:R-:W-:Y:S01]  /*7990*/  UIADD3 UR4, UPT, UPT, UR43, 0x200, URZ ;  /* 0x000002002b047890 */ /* 0x000fe2000fffe0ff */
[----:B------:R-:W-:Y:S01]  /*79a0*/  UMOV UR51, UR36 ;  /* 0x0000002400337c82 */ /* 0x000fe20008000000 */
[----:B------:R-:W-:Y:S02]  /*79b0*/  UIADD3 UR9, UPT, UPT, UR49, 0x80, URZ ;  /* 0x0000008031097890 */ /* 0x000fe4000fffe0ff */
[----:B------:R-:W-:Y:S02]  /*79c0*/  UIADD3 UR8, UPT, UPT, UR43, 0x1200, URZ ;  /* 0x000012002b087890 */ /* 0x000fe4000fffe0ff */
[----:B------:R-:W-:Y:S01]  /*79d0*/  MOV R56, UR4 ;  /* 0x0000000400387c02 */ /* 0x000fe20008000f00 */
[----:B------:R-:W-:Y:S01]  /*79e0*/  UIADD3 UR4, UP0, UPT, UR54, 0x680, URZ ;  /* 0x0000068036047890 */ /* 0x000fe2000ff1e0ff */
[----:B------:R-:W-:Y:S02]  /*79f0*/  UMOV UR10, UR50 ;  /* 0x00000032000a7c82 */ /* 0x000fe40008000000 */
[----:B------:R-:W-:Y:S01]  /*7a00*/  R2UR UR48, R56 ;  /* 0x00000000383072ca */ /* 0x000fe200000e0000 */
[----:B------:R-:W-:Y:S01]  /*7a10*/  UIADD3.X UR5, UPT, UPT, URZ, UR55, URZ, UP0, !UPT ;  /* 0x00000037ff057290 */ /* 0x000fe200087fe4ff */
[----:B------:R-:W-:Y:S11]  /*7a20*/  UMOV UR11, UR36 ;  /* 0x00000024000b7c82 */ /* 0x000ff60008000000 */
[----:B------:R2:W-:Y:S01]  /*7a30*/  UTMASTG.3D [UR48], [UR4] ;  /* 0x00000030040073b5 */ /* 0x0005e20008010000 */
[----:B------:R2:W-:Y:S01]  /*7a40*/  UTMASTG.3D [UR8], [UR4] ;  /* 0x00000008040073b5 */ /* 0x0005e20008010000 */
[----:B------:R0:W-:Y:S01]  /*7a50*/  UTMACMDFLUSH ;  /* 0x00000000000079b7 */ /* 0x0001e20000000000 */
[----:B--2---:R-:W-:Y:S04]  /*7a60*/  DEPBAR.LE SB0, 0x1 ;  /* 0x000080400000791a */ /* 0x004fe80000000000 */
.L_x_123:
[----:B------:R-:W-:Y:S05]  /*7a70*/  BSYNC.RECONVERGENT B0 ;  /* 0x0000000000007941 */ /* 0x000fea0003800200 */
.L_x_122:
[----:B------:R-:W-:Y:S01]  /*7a80*/  BAR.SYNC.DEFER_BLOCKING 0x1, 0x80 ;  /* 0x0042000000007b1d */ /* 0x000fe20000010000 */
[----:B------:R-:W-:Y:S01]  /*7a90*/  ISETP.NE.AND P1, PT, R71, RZ, PT ;  /* 0x000000ff4700720c */ /* 0x000fe20003f25270 */
[----:B------:R-:W-:Y:S01]  /*7aa0*/  UISETP.NE.AND UP0, UPT, UR52, URZ, UPT ;  /* 0x000000ff3400728c */ /* 0x000fe2000bf05270 */
[----:B------:R-:W-:Y:S11]  /*7ab0*/  LEA R2, R73, UR43, 0x3 ;  /* 0x0000002b49027c11 */ /* 0x000ff6000f8e18ff */
[----:B------:R-:W-:Y:S01]  /*7ac0*/  @P1 SHF.L.U32 R3, RZ, 0x1f, RZ ;  /* 0x0000001fff031819 */ /* 0x000fe200000006ff */
[----:B------:R-:W-:Y:S06]  /*7ad0*/  BRA.U !UP0, `(.L_x_124) ;  /* 0x0000000108247547 */ /* 0x000fec000b800000 */
[----:B-1----:R-:W-:Y:S01]  /*7ae0*/  IMAD.U32 R4, RZ, RZ, UR47 ;  /* 0x0000002fff047e24 */ /* 0x002fe2000f8e00ff */
[----:B------:R-:W-:Y:S01]  /*7af0*/  MOV R0, UR53 ;  /* 0x0000003500007c02 */ /* 0x000fe20008000f00 */
[----:B------:R-:W-:Y:S03]  /*7b00*/  UIADD3 UR4, UPT, UPT, UR47, 0x1, URZ ;  /* 0x000000012f047890 */ /* 0x000fe6000fffe0ff */
[----:B------:R-:W-:Y:S01]  /*7b10*/  @P1 LEA R4, R4, UR43, 0x3 ;  /* 0x0000002b04041c11 */ /* 0x000fe2000f8e18ff */
[----:B------:R-:W-:Y:S04]  /*7b20*/  UISETP.NE.AND UP0, UPT, UR4, 0x4, UPT ;  /* 0x000000040400788c */ /* 0x000fe8000bf05270 */
[----:B------:R-:W-:Y:S01]  /*7b30*/  @P1 VIADD R4, R4, 0x60 ;  /* 0x0000006004041836 */ /* 0x000fe20000000000 */
[----:B------:R-:W-:Y:S04]  /*7b40*/  USEL UR47, UR4, URZ, UP0 ;  /* 0x000000ff042f7287 */ /* 0x000fe80008000000 */
[----:B------:R-:W-:Y:S04]  /*7b50*/  @P1 PRMT R0, R0, 0x654, R4 ;  /* 0x0000065400001816 */ /* 0x000fe80000000004 */
[----:B------:R2:W-:Y:S04]  /*7b60*/  @P1 SYNCS.ARRIVE.TRANS64.RED.A1T0 RZ, [R0+URZ], RZ ;  /* 0x000000ff00ff19a7 */ /* 0x0005e800081004ff */
.L_x_124:
[----:B------:R-:W4:Y:S01]  /*7b70*/  @P1 SYNCS.PHASECHK.TRANS64.TRYWAIT P0, [R2+URZ+0x40], R3 ;  /* 0x00004003020015a7 */ /* 0x000f2200080011ff */
[----:B------:R-:W-:Y:S01]  /*7b80*/  BSSY B1, `(.L_x_125) ;  /* 0x0000016000017945 */ /* 0x000fe20003800000 */
[----:B----4-:R-:W-:Y:S03]  /*7b90*/  @P1 SEL R74, RZ, 0x1, !P0 ;  /* 0x00000001ff4a1807 */ /* 0x010fe60004000000 */
[----:B------:R-:W-:Y:S05]  /*7ba0*/  @!P1 BRA `(.L_x_126) ;  /* 0x00000000004c9947 */ /* 0x000fea0003800000 */
[----:B------:R-:W-:Y:S01]  /*7bb0*/  ISETP.NE.AND P0, PT, R74, RZ, PT ;  /* 0x000000ff4a00720c */ /* 0x000fe20003f05270 */
[----:B------:R-:W-:Y:S01]  /*7bc0*/  BSSY B0, `(.L_x_127) ;  /* 0x000000b000007945 */ /* 0x000fe20003800000 */
[----:B------:R-:W-:Y:S11]  /*7bd0*/  ISETP.NE.AND P1, PT, R75, RZ, PT ;  /* 0x000000ff4b00720c */ /* 0x000ff60003f25270 */
[----:B------:R-:W-:Y:S02]  /*7be0*/  @!UPT UIADD3 URZ, UPT, UPT, URZ, URZ, URZ ;  /* 0x000000fffffff290 */ /* 0x000fe4000fffe0ff */
[C---:B-1----:R-:W-:Y:S01]  /*7bf0*/  @P1 IMAD R6, R73.reuse, 0x2000, R64 ;  /* 0x0000200049061824 */ /* 0x042fe200078e0240 */
[C---:B------:R-:W-:Y:S01]  /*7c00*/  @P1 LEA R4, R73.reuse, R62, 0xd ;  /* 0x0000003e49041211 */ /* 0x040fe200078e68ff */
[C---:B------:R-:W-:Y:S02]  /*7c10*/  @P1 IMAD R5, R73.reuse, 0x2000, R63 ;  /* 0x0000200049051824 */ /* 0x040fe400078e023f */
[----:B------:R-:W-:Y:S01]  /*7c20*/  @P1 IMAD R3, R73, 0x2000, R59 ;  /* 0x0000200049031824 */ /* 0x000fe200078e023b */
[----:B------:R-:W-:Y:S06]  /*7c30*/  @P0 BRA `(.L_x_128) ;  /* 0x00000000000c0947 */ /* 0x000fec0003800000 */
[----:B--2---:R-:W-:Y:S04]  /*7c40*/  SHF.L.U32 R0, RZ, 0x1f, RZ ;  /* 0x0000001fff007819 */ /* 0x004fe800000006ff */
[----:B------:R-:W1:Y:S02]  /*7c50*/  SYNCS.PHASECHK.TRANS64.TRYWAIT P0, [R2+URZ+0x40], R0 ;  /* 0x00004000020075a7 */ /* 0x000e6400080011ff */
[----:B-1----:R-:W-:Y:S05]  /*7c60*/  @!P0 BRA `(.L_x_129) ;  /* 0x0000004400988947 */ /* 0x002fea0003800000 */
.L_x_128:
[----:B------:R-:W-:Y:S05]  /*7c70*/  BSYNC B0 ;  /* 0x0000000000007941 */ /* 0x000fea0003800000 */
.L_x_127:
[----:B------:R-:W-:Y:S02]  /*7c80*/  ISETP.NE.AND P0, PT, R75, RZ, PT ;  /* 0x000000ff4b00720c */ /* 0x000fe40003f05270 */
[----:B------:R-:W-:Y:S11]  /*7c90*/  IADD3 R73, PT, PT, R73, 0x1, RZ ;  /* 0x0000000149497810 */ /* 0x000ff60007ffe0ff */
[----:B------:R4:W1:Y:S04]  /*7ca0*/  @P0 LDS.128 R32, [R6] ;  /* 0x0000000006200984 */ /* 0x0008680000000c00 */
[----:B------:R4:W1:Y:S04]  /*7cb0*/  @P0 LDS.128 R36, [R5+0x10] ;  /* 0x0000100005240984 */ /* 0x0008680000000c00 */
[----:B------:R4:W1:Y:S04]  /*7cc0*/  @P0 LDS.128 R40, [R4+0x20] ;  /* 0x0000200004280984 */ /* 0x0008680000000c00 */
[----:B------:R4:W1:Y:S02]  /*7cd0*/  @P0 LDS.128 R44, [R3+0x30] ;  /* 0x00003000032c0984 */ /* 0x0008640000000c00 */
.L_x_126:
[----:B------:R-:W-:Y:S05]  /*7ce0*/  BSYNC B1 ;  /* 0x0000000000017941 */ /* 0x000fea0003800000 */
.L_x_125:
[----:B-12---:R-:W-:Y:S05]  /*7cf0*/  VIADD R0, R25, 0x10 ;  /* 0x0000001019007836 */ /* 0x006fea0000000000 */
[----:B------:R-:W-:Y:S04]  /*7d00*/  SHF.R.U32.HI R0, RZ, 0x15, R0 ;  /* 0x00000015ff007819 */ /* 0x000fe80000011600 */
[----:B------:R-:W-:Y:S11]  /*7d10*/  LOP3.LUT P0, RZ, R0, 0x3, R52, 0x48, !PT ;  /* 0x0000000300ff7812 */ /* 0x000ff60007804834 */
[----:B------:R-:W-:Y:S02]  /*7d20*/  @!UPT UIADD3 URZ, UPT, UPT, URZ, URZ, URZ ;  /* 0x000000fffffff290 */ /* 0x000fe4000fffe0ff */
[----:B------:R-:W-:Y:S05]  /*7d30*/  @!P0 BRA `(.L_x_130) ;  /* 0x0000000000408947 */ /* 0x000fea0003800000 */
[----:B------:R-:W1:Y:S01]  /*7d40*/  LDCU.64 UR8, c[0x4][0x70] ;  /* 0x01000e00ff0877ac */ /* 0x000e620008000a00 */
[----:B----4-:R-:W-:Y:S01]  /*7d50*/  MOV R3, 0x0 ;  /* 0x0000000000037802 */ /* 0x010fe20000000f00 */
[----:B------:R-:W-:Y:S02]  /*7d60*/  HFMA2 R12, -RZ, RZ, 0, 5.9604644775390625e-08 ;  /* 0x00000001ff0c7431 */ /* 0x000fe400000001ff */
[----:B------:R-:W-:Y:S02]  /*7d70*/  IMAD.MOV.U32 R8, RZ, RZ, 0x192 ;  /* 0x00000192ff087424 */ /* 0x000fe400078e00ff */
[----:B------:R-:W-:Y:S01]  /*7d80*/  IMAD.MOV.U32 R13, RZ, RZ, RZ ;  /* 0x000000ffff0d7224 */ /* 0x000fe200078e00ff */
[----:B------:R-:W2:Y:S01]  /*7d90*/  LDCU.64 UR6, c[0x4][0x78] ;  /* 0x01000f00ff0677ac */ /* 0x000ea20008000a00 */
[----:B------:R-:W4:Y:S01]  /*7da0*/  LDC.64 R2, c[0x4][R3] ;  /* 0x0100000003027b82 */ /* 0x000f220000000a00 */
[----:B------:R-:W5:Y:S01]  /*7db0*/  LDCU.64 UR4, c[0x4][0x10] ;  /* 0x01000200ff0477ac */ /* 0x000f620008000a00 */
[----:B-1----:R-:W-:Y:S01]  /*7dc0*/  MOV R5, UR9 ;  /* 0x0000000900057c02 */ /* 0x002fe20008000f00 */
[----:B------:R-:W-:Y:S01]  /*7dd0*/  IMAD.U32 R4, RZ, RZ, UR8 ;  /* 0x00000008ff047e24 */ /* 0x000fe2000f8e00ff */
[----:B--2---:R-:W-:Y:S01]  /*7de0*/  MOV R7, UR7 ;  /* 0x0000000700077c02 */ /* 0x004fe20008000f00 */
[----:B------:R-:W-:Y:S01]  /*7df0*/  IMAD.U32 R6, RZ, RZ, UR6 ;  /* 0x00000006ff067e24 */ /* 0x000fe2000f8e00ff */
[----:B-----5:R-:W-:Y:S01]  /*7e00*/  MOV R11, UR5 ;  /* 0x00000005000b7c02 */ /* 0x020fe20008000f00 */
[----:B------:R-:W-:Y:S02]  /*7e10*/  IMAD.U32 R10, RZ, RZ, UR4 ;  /* 0x00000004ff0a7e24 */ /* 0x000fe4000f8e00ff */
[----:B------:R-:W-:Y:S07]  /*7e20*/  LEPC R20, `(.L_x_130) ;  /* 0x000000001014794e */ /* 0x000fee0000000000 */
[----:B---34-:R-:W-:Y:S05]  /*7e30*/  CALL.ABS.NOINC R2 ;  /* 0x0000000002007343 */ /* 0x018fea0003c00000 */
.L_x_130:
[----:B------:R-:W-:Y:S05]  /*7e40*/  WARPSYNC.ALL ;  /* 0x0000000000007948 */ /* 0x000fea0003800000 */
[----:B------:R-:W-:Y:S01]  /*7e50*/  R2UR UR4, R25 ;  /* 0x00000000190472ca */ /* 0x000fe200000e0000 */
[----:B------:R-:W-:Y:S01]  /*7e60*/  BSSY.RECONVERGENT B0, `(.L_x_131) ;  /* 0x0000045000007945 */ /* 0x000fe20003800200 */
[----:B------:R-:W-:Y:S02]  /*7e70*/  ISETP.NE.AND P6, PT, R71, RZ, PT ;  /* 0x000000ff4700720c */ /* 0x000fe40003fc5270 */
[----:B------:R-:W-:Y:S02]  /*7e80*/  ISETP.NE.AND P0, PT, R66, RZ, PT ;  /* 0x000000ff4200720c */ /* 0x000fe40003f05270 */
[----:B------:R-:W-:Y:S07]  /*7e90*/  MOV R20, UR47 ;  /* 0x0000002f00147c02 */ /* 0x000fee0008000f00 */
[----:B----4-:R-:W1:Y:S02]  /*7ea0*/  LDTM.x16 R4, tmem[UR4+0x10] ;  /* 0x00001004000479ee */ /* 0x010e640008240000 */
[----:B------:R-:W-:Y:S01]  /*7eb0*/  @P6 LEA R20, R20, UR43, 0x3 ;  /* 0x0000002b14146c11 */ /* 0x000fe2000f8e18ff */
[C---:B-1----:R-:W-:Y:S01]  /*7ec0*/  FMUL R0, R24.reuse, R4 ;  /* 0x0000000418007220 */ /* 0x042fe20000400000 */
        /* <DEDUP_REMOVED lines=33> */
[----:B------:R-:W-:Y:S01]  /*80e0*/  FFMA R15, R27, R47, R19 ;  /* 0x0000002f1b0f7223 */ /* 0x000fe20000000013 */
[----:B------:R-:W-:Y:S02]  /*80f0*/  MOV R16, UR53 ;  /* 0x0000003500107c02 */ /* 0x000fe40008000f00 */
[----:B------:R-:W-:Y:S02]  /*8100*/  @P6 IADD3 R17, PT, PT, R20, 0x60, RZ ;  /* 0x0000006014116810 */ /* 0x000fe40007ffe0ff */
[----:B------:R1:W-:Y:S01]  /*8110*/  STS.128 [R59+0x2030], R12 ;  /* 0x0020300c3b007388 */ /* 0x0003e20000000c00 */
[----:B------:R-:W-:Y:S02]  /*8120*/  LEA R0, R73, UR43, 0x3 ;  /* 0x0000002b49007c11 */ /* 0x000fe4000f8e18ff */
[----:B------:R-:W-:Y:S01]  /*8130*/  @P6 PRMT R16, R16, 0x654, R17 ;  /* 0x0000065410106816 */ /* 0x000fe20000000011 */
[----:B------:R-:W-:Y:S01]  /*8140*/  @!PT LDS RZ, [RZ] ;  /* 0x00000000fffff984 */ /* 0x000fe20000000800 */
[----:B------:R-:W-:Y:S01]  /*8150*/  @!PT LDS RZ, [RZ] ;  /* 0x00000000fffff984 */ /* 0x000fe20000000800 */
[----:B------:R-:W-:Y:S01]  /*8160*/  @!PT LDS RZ, [RZ] ;  /* 0x00000000fffff984 */ /* 0x000fe20000000800 */
[----:B------:R-:W-:Y:S01]  /*8170*/  @!PT LDS RZ, [RZ] ;  /* 0x00000000fffff984 */ /* 0x000fe20000000800 */
[----:B------:R2:W-:Y:S06]  /*8180*/  MEMBAR.ALL.CTA ;  /* 0x0000000000007992 */ /* 0x0005ec0000008000 */
[----:B--2---:R-:W2:Y:S01]  /*8190*/  FENCE.VIEW.ASYNC.S ;  /* 0x00000000000073c6 */ /* 0x004ea20000000000 */
[----:B------:R-:W-:Y:S01]  /*81a0*/  @P6 SHF.L.U32 R2, RZ, 0x1f, RZ ;  /* 0x0000001fff026819 */ /* 0x000fe200000006ff */
[----:B--2---:R-:W-:Y:S06]  /*81b0*/  BAR.SYNC.DEFER_BLOCKING 0x1, 0x80 ;  /* 0x0042000000007b1d */ /* 0x004fec0000010000 */
[----:B------:R-:W-:Y:S05]  /*81c0*/  @P0 BRA `(.L_x_132) ;  /* 0x0000000000380947 */ /* 0x000fea0003800000 */
[----:B------:R-:W-:Y:S02]  /*81d0*/  UIADD3 UR4, UP0, UPT, UR54, 0x680, URZ ;  /* 0x0000068036047890 */ /* 0x000fe4000ff1e0ff */
[----:B------:R-:W-:Y:S02]  /*81e0*/  UIADD3 UR13, UPT, UPT, UR49, 0x10, URZ ;  /* 0x00000010310d7890 */ /* 0x000fe4000fffe0ff */
[----:B------:R-:W-:Y:S02]  /*81f0*/  UIADD3 UR12, UPT, UPT, UR43, 0x2200, URZ ;  /* 0x000022002b0c7890 */ /* 0x000fe4000fffe0ff */
[----:B------:R-:W-:Y:S01]  /*8200*/  UIADD3.X UR5, UPT, UPT, URZ, UR55, URZ, UP0, !UPT ;  /* 0x00000037ff057290 */ /* 0x000fe200087fe4ff */
[----:B------:R-:W-:Y:S01]  /*8210*/  UMOV UR14, UR50 ;  /* 0x00000032000e7c82 */ /* 0x000fe20008000000 */
[----:B------:R-:W-:Y:S01]  /*8220*/  UMOV UR15, UR36 ;  /* 0x00000024000f7c82 */ /* 0x000fe20008000000 */
[----:B------:R-:W-:Y:S02]  /*8230*/  UIADD3 UR9, UPT, UPT, UR49, 0x90, URZ ;  /* 0x0000009031097890 */ /* 0x000fe4000fffe0ff */
[----:B------:R-:W-:Y:S01]  /*8240*/  UIADD3 UR8, UPT, UPT, UR43, 0x3200, URZ ;  /* 0x000032002b087890 */ /* 0x000fe2000fffe0ff */
[----:B------:R-:W-:Y:S03]  /*8250*/  UMOV UR10, UR50 ;  /* 0x00000032000a7c82 */ /* 0x000fe60008000000 */
[----:B------:R2:W-:Y:S01]  /*8260*/  UTMASTG.3D [UR12], [UR4] ;  /* 0x0000000c040073b5 */ /* 0x0005e20008010000 */
[----:B------:R-:W-:Y:S04]  /*8270*/  UMOV UR11, UR36 ;  /* 0x00000024000b7c82 */ /* 0x000fe80008000000 */
[----:B------:R2:W-:Y:S01]  /*8280*/  UTMASTG.3D [UR8], [UR4] ;  /* 0x00000008040073b5 */ /* 0x0005e20008010000 */
[----:B------:R0:W-:Y:S01]  /*8290*/  UTMACMDFLUSH ;  /* 0x00000000000079b7 */ /* 0x0001e20000000000 */
[----:B--2---:R-:W-:Y:S04]  /*82a0*/  DEPBAR.LE SB0, 0x1 ;  /* 0x000080400000791a */ /* 0x004fe80000000000 */
.L_x_132:
[----:B------:R-:W-:Y:S05]  /*82b0*/  BSYNC.RECONVERGENT B0 ;  /* 0x0000000000007941 */ /* 0x000fea0003800200 */
.L_x_131:
[----:B------:R-:W-:Y:S01]  /*82c0*/  BAR.SYNC.DEFER_BLOCKING 0x1, 0x80 ;  /* 0x0042000000007b1d */ /* 0x000fe20000010000 */
[----:B------:R-:W-:Y:S04]  /*82d0*/  UIADD3 UR4, UPT, UPT, UR47, 0x1, URZ ;  /* 0x000000012f047890 */ /* 0x000fe8000fffe0ff */
[----:B------:R-:W-:Y:S04]  /*82e0*/  UISETP.NE.AND UP0, UPT, UR4, 0x4, UPT ;  /* 0x000000040400788c */ /* 0x000fe8000bf05270 */
[----:B------:R-:W-:Y:S01]  /*82f0*/  USEL UR46, UR4, URZ, UP0 ;  /* 0x000000ff042e7287 */ /* 0x000fe20008000000 */
[----:B------:R2:W-:Y:S01]  /*8300*/  @P6 SYNCS.ARRIVE.TRANS64.RED.A1T0 RZ, [R16+URZ], RZ ;  /* 0x000000ff10ff69a7 */ /* 0x0005e200081004ff */
[----:B------:R-:W-:Y:S01]  /*8310*/  BSSY B1, `(.L_x_133) ;  /* 0x0000017000017945 */ /* 0x000fe20003800000 */
[----:B------:R-:W4:Y:S02]  /*8320*/  @P6 SYNCS.PHASECHK.TRANS64.TRYWAIT P0, [R0+URZ+0x40], R2 ;  /* 0x00004002000065a7 */ /* 0x000f2400080011ff */
[----:B----4-:R-:W-:Y:S01]  /*8330*/  @P6 SEL R74, RZ, 0x1, !P0 ;  /* 0x00000001ff4a6807 */ /* 0x010fe20004000000 */
[----:B--2---:R-:W-:Y:S06]  /*8340*/  @!P6 BRA `(.L_x_134) ;  /* 0x00000000004ce947 */ /* 0x004fec0003800000 */
        /* <DEDUP_REMOVED lines=9> */
[----:B------:R-:W-:Y:S04]  /*83e0*/  SHF.L.U32 R6, RZ, 0x1f, RZ ;  /* 0x0000001fff067819 */ /* 0x000fe800000006ff */
[----:B------:R-:W1:Y:S02]  /*83f0*/  SYNCS.PHASECHK.TRANS64.TRYWAIT P0, [R0+URZ+0x40], R6 ;  /* 0x00004006000075a7 */ /* 0x000e6400080011ff */
[----:B-1----:R-:W-:Y:S05]  /*8400*/  @!P0 BRA `(.L_x_137) ;  /* 0x0000003c00c48947 */ /* 0x002fea0003800000 */
.L_x_136:
[----:B------:R-:W-:Y:S05]  /*8410*/  BSYNC B0 ;  /* 0x0000000000007941 */ /* 0x000fea0003800000 */
.L_x_135:
[----:B------:R-:W-:Y:S02]  /*8420*/  ISETP.NE.AND P0, PT, R75, RZ, PT ;  /* 0x000000ff4b00720c */ /* 0x000fe40003f05270 */
[----:B------:R-:W-:Y:S11]  /*8430*/  IADD3 R73, PT, PT, R73, 0x1, RZ ;  /* 0x0000000149497810 */ /* 0x000ff60007ffe0ff */
[----:B------:R2:W4:Y:S04]  /*8440*/  @P0 LDS.128 R32, [R5] ;  /* 0x0000000005200984 */ /* 0x0005280000000c00 */
[----:B------:R2:W1:Y:S04]  /*8450*/  @P0 LDS.128 R36, [R4+0x10] ;  /* 0x0000100004240984 */ /* 0x0004680000000c00 */
[----:B------:R2:W1:Y:S04]  /*8460*/  @P0 LDS.128 R40, [R3+0x20] ;  /* 0x0000200003280984 */ /* 0x0004680000000c00 */
[----:B------:R2:W1:Y:S02]  /*8470*/  @P0 LDS.128 R44, [R2+0x30] ;  /* 0x00003000022c0984 */ /* 0x0004640000000c00 */
.L_x_134:
[----:B------:R-:W-:Y:S05]  /*8480*/  BSYNC B1 ;  /* 0x0000000000017941 */ /* 0x000fea0003800000 */
.L_x_133:
[----:B-1----:R-:W-:Y:S05]  /*8490*/  VIADD R0, R25, 0x20 ;  /* 0x0000002019007836 */ /* 0x002fea0000000000 */
[----:B------:R-:W-:Y:S04]  /*84a0*/  SHF.R.U32.HI R0, RZ, 0x15, R0 ;  /* 0x00000015ff007819 */ /* 0x000fe80000011600 */
[----:B------:R-:W-:Y:S11]  /*84b0*/  LOP3.LUT P0, RZ, R0, 0x3, R52, 0x48, !PT ;  /* 0x0000000300ff7812 */ /* 0x000ff60007804834 */
[----:B------:R-:W-:Y:S02]  /*84c0*/  @!UPT UIADD3 URZ, UPT, UPT, URZ, URZ, URZ ;  /* 0x000000fffffff290 */ /* 0x000fe4000fffe0ff */
[----:B------:R-:W-:Y:S05]  /*84d0*/  @!P0 BRA `(.L_x_138) ;  /* 0x0000000000408947 */ /* 0x000fea0003800000 */
[----:B------:R-:W1:Y:S01]  /*84e0*/  LDCU.64 UR8, c[0x4][0x70] ;  /* 0x01000e00ff0877ac */ /* 0x000e620008000a00 */
[----:B--2---:R-:W-:Y:S01]  /*84f0*/  MOV R3, 0x0 ;  /* 0x0000000000037802 */ /* 0x004fe20000000f00 */
[----:B------:R-:W-:Y:S02]  /*8500*/  HFMA2 R12, -RZ, RZ, 0, 5.9604644775390625e-08 ;  /* 0x00000001ff0c7431 */ /* 0x000fe400000001ff */
[----:B------:R-:W-:Y:S02]  /*8510*/  IMAD.MOV.U32 R8, RZ, RZ, 0x192 ;  /* 0x00000192ff087424 */ /* 0x000fe400078e00ff */
[----:B------:R-:W-:Y:S01]  /*8520*/  IMAD.MOV.U32 R13, RZ, RZ, RZ ;  /* 0x000000ffff0d7224 */ /* 0x000fe200078e00ff */
[----:B------:R-:W2:Y:S01]  /*8530*/  LDCU.64 UR6, c[0x4][0x78] ;  /* 0x01000f00ff0677ac */ /* 0x000ea20008000a00 */
[----:B------:R-:W3:Y:S01]  /*8540*/  LDC.64 R2, c[0x4][R3] ;  /* 0x0100000003027b82 */ /* 0x000ee20000000a00 */
        /* <DEDUP_REMOVED lines=9> */
.L_x_138:
[----:B------:R-:W-:Y:S05]  /*85e0*/  WARPSYNC.ALL ;  /* 0x0000000000007948 */ /* 0x000fea0003800000 */
[----:B------:R-:W-:Y:S01]  /*85f0*/  R2UR UR4, R25 ;  /* 0x00000000190472ca */ /* 0x000fe200000e0000 */
[----:B------:R-:W-:Y:S01]  /*8600*/  BSSY.RECONVERGENT B0, `(.L_x_139) ;  /* 0x0000045000007945 */ /* 0x000fe20003800200 */
[----:B------:R-:W-:Y:S02]  /*8610*/  ISETP.NE.AND P6, PT, R71, RZ, PT ;  /* 0x000000ff4700720c */ /* 0x000fe40003fc5270 */
[----:B------:R-:W-:Y:S02]  /*8620*/  ISETP.NE.AND P0, PT, R66, RZ, PT ;  /* 0x000000ff4200720c */ /* 0x000fe40003f05270 */
[----:B------:R-:W-:Y:S07]  /*8630*/  MOV R20, UR46 ;  /* 0x0000002e00147c02 */ /* 0x000fee0008000f00 */
[----:B--2---:R-:W1:Y:S02]  /*8640*/  LDTM.x16 R4, tmem[UR4+0x20] ;  /* 0x00002004000479ee */ /* 0x004e640008240000 */
[----:B------:R-:W-:Y:S01]  /*8650*/  @P6 LEA R20, R20, UR43, 0x3 ;  /* 0x0000002b14146c11 */ /* 0x000fe2000f8e18ff */
[C---:B-1----:R-:W-:Y:S01]  /*8660*/  FMUL R0, R24.reuse, R4 ;  /* 0x0000000418007220 */ /* 0x042fe20000400000 */
[C---:B------:R-:W-:Y:S01]  /*8670*/  FMUL R2, R24.reuse, R5 ;  /* 0x0000000518027220 */ /* 0x040fe20000400000 */
[C---:B------:R-:W-:Y:S01]  /*8680*/  FMUL R3, R24.reuse, R6 ;  /* 0x0000000618037220 */ /* 0x040fe20000400000 */
[C---:B------:R-:W-:Y:S01]  /*8690*/  FMUL R7, R24.reuse, R7 ;  /* 0x0000000718077220 */ /* 0x040fe20000400000 */
[C---:B----4-:R-:W-:Y:S01]  /*86a0*/  FFMA R28, R27.reuse, R32, R0 ;  /* 0x000000201b1c7223 */ /* 0x050fe20000000000 */
        /* <DEDUP_REMOVED lines=58> */
.L_x_140:
[----:B------:R-:W-:Y:S05]  /*8a50*/  BSYNC.RECONVERGENT B0 ;  /* 0x0000000000007941 */ /* 0x000fea0003800200 */
.L_x_139:
[----:B------:R-:W-:Y:S01]  /*8a60*/  BAR.SYNC.DEFER_BLOCKING 0x1, 0x80 ;  /* 0x0042000000007b1d */ /* 0x000fe20000010000 */
[----:B------:R-:W-:Y:S01]  /*8a70*/  UIADD3 UR4, UPT, UPT, UR46, 0x1, URZ ;  /* 0x000000012e047890 */ /* 0x000fe2000fffe0ff */
[----:B------:R-:W-:Y:S03]  /*8a80*/  HFMA2 R76, -RZ, RZ, 0, 0 ;  /* 0x00000000ff4c7431 */ /* 0x000fe600000001ff */
        /* <DEDUP_REMOVED lines=19> */
.L_x_144:
[----:B------:R-:W-:Y:S05]  /*8bc0*/  BSYNC B0 ;  /* 0x0000000000007941 */ /* 0x000fea0003800000 */
.L_x_143:
[----:B------:R-:W-:Y:S01]  /*8bd0*/  ISETP.NE.AND P0, PT, R75, RZ, PT ;  /* 0x000000ff4b00720c */ /* 0x000fe20003f05270 */
[----:B------:R-:W-:Y:S11]  /*8be0*/  VIADD R73, R73, 0x1 ;  /* 0x0000000149497836 */ /* 0x000ff60000000000 */
[----:B------:R-:W-:Y:S01]  /*8bf0*/  @!UPT UIADD3 URZ, UPT, UPT, URZ, URZ, URZ ;  /* 0x000000fffffff290 */ /* 0x000fe2000fffe0ff */
[----:B------:R2:W4:Y:S04]  /*8c00*/  @P0 LDS.128 R32, [R5] ;  /* 0x0000000005200984 */ /* 0x0005280000000c00 */
[----:B------:R2:W1:Y:S04]  /*8c10*/  @P0 LDS.128 R36, [R4+0x10] ;  /* 0x0000100004240984 */ /* 0x0004680000000c00 */
[----:B------:R2:W1:Y:S04]  /*8c20*/  @P0 LDS.128 R40, [R3+0x20] ;  /* 0x0000200003280984 */ /* 0x0004680000000c00 */
[----:B------:R2:W1:Y:S01]  /*8c30*/  @P0 LDS.128 R44, [R2+0x30] ;  /* 0x00003000022c0984 */ /* 0x0004620000000c00 */
[C---:B------:R-:W-:Y:S04]  /*8c40*/  ISETP.NE.AND P0, PT, R73.reuse, 0x4, PT ;  /* 0x000000044900780c */ /* 0x040fe80003f05270 */
[----:B------:R-:W-:Y:S02]  /*8c50*/  SEL R73, R73, RZ, P0 ;  /* 0x000000ff49497207 */ /* 0x000fe40000000000 */
[----:B------:R-:W-:Y:S02]  /*8c60*/  SEL R76, RZ, 0x1, P0 ;  /* 0x00000001ff4c7807 */ /* 0x000fe40000000000 */
.L_x_142:
[----:B------:R-:W-:Y:S05]  /*8c70*/  BSYNC B1 ;  /* 0x0000000000017941 */ /* 0x000fea0003800000 */
.L_x_141:
        /* <DEDUP_REMOVED lines=21> */
.L_x_146:
        /* <DEDUP_REMOVED lines=54> */
[----:B------:R-:W-:Y:S01]  /*9130*/  @P6 SHF.L.U32 R2, R76, 0x1f, RZ ;  /* 0x0000001f4c026819 */ /* 0x000fe200000006ff */
        /* <DEDUP_REMOVED lines=16> */
.L_x_148:
[----:B------:R-:W-:Y:S05]  /*9240*/  BSYNC.RECONVERGENT B0 ;  /* 0x0000000000007941 */ /* 0x000fea0003800200 */
.L_x_147:
        /* <DEDUP_REMOVED lines=18> */
[----:B------:R-:W-:Y:S04]  /*9370*/  SHF.L.U32 R6, R76, 0x1f, RZ ;  /* 0x0000001f4c067819 */ /* 0x000fe800000006ff */
[----:B------:R-:W1:Y:S02]  /*9380*/  SYNCS.PHASECHK.TRANS64.TRYWAIT P0, [R0+URZ+0x40], R6 ;  /* 0x00004006000075a7 */ /* 0x000e6400080011ff */
[----:B-1----:R-:W-:Y:S05]  /*9390*/  @!P0 BRA `(.L_x_153) ;  /* 0x0000003000088947 */ /* 0x002fea0003800000 */
.L_x_152:
[----:B------:R-:W-:Y:S05]  /*93a0*/  BSYNC B0 ;  /* 0x0000000000007941 */ /* 0x000fea0003800000 */
.L_x_151:
[----:B------:R-:W-:Y:S01]  /*93b0*/  ISETP.NE.AND P0, PT, R75, RZ, PT ;  /* 0x000000ff4b00720c */ /* 0x000fe20003f05270 */
[----:B------:R-:W-:Y:S11]  /*93c0*/  VIADD R73, R73, 0x1 ;  /* 0x0000000149497836 */ /* 0x000ff60000000000 */
[----:B------:R-:W-:Y:S01]  /*93d0*/  @!UPT UIADD3 URZ, UPT, UPT, URZ, URZ, URZ ;  /* 0x000000fffffff290 */ /* 0x000fe2000fffe0ff */
[----:B------:R2:W4:Y:S04]  /*93e0*/  @P0 LDS.128 R32, [R5] ;  /* 0x0000000005200984 */ /* 0x0005280000000c00 */
[----:B------:R2:W2:Y:S04]  /*93f0*/  @P0 LDS.128 R36, [R4+0x10] ;  /* 0x0000100004240984 */ /* 0x0004a80000000c00 */
[----:B------:R2:W2:Y:S04]  /*9400*/  @P0 LDS.128 R40, [R3+0x20] ;  /* 0x0000200003280984 */ /* 0x0004a80000000c00 */
[----:B------:R2:W2:Y:S01]  /*9410*/  @P0 LDS.128 R44, [R2+0x30] ;  /* 0x00003000022c0984 */ /* 0x0004a20000000c00 */
[C---:B------:R-:W-:Y:S04]  /*9420*/  ISETP.NE.AND P0, PT, R73.reuse, 0x4, PT ;  /* 0x000000044900780c */ /* 0x040fe80003f05270 */
[----:B-1----:R-:W-:Y:S02]  /*9430*/  SEL R0, RZ, 0x1, P0 ;  /* 0x00000001ff007807 */ /* 0x002fe40000000000 */
[----:B------:R-:W-:Y:S02]  /*9440*/  SEL R73, R73, RZ, P0 ;  /* 0x000000ff49497207 */ /* 0x000fe40000000000 */
[----:B------:R-:W-:Y:S02]  /*9450*/  LOP3.LUT R76, R76, R0, RZ, 0x3c, !PT ;  /* 0x000000004c4c7212 */ /* 0x000fe400078e3cff */
.L_x_150:
[----:B------:R-:W-:Y:S05]  /*9460*/  BSYNC B1 ;  /* 0x0000000000017941 */ /* 0x000fea0003800000 */
.L_x_149:
[----:B------:R-:W-:Y:S05]  /*9470*/  VIADD R0, R25, 0x40 ;  /* 0x0000004019007836 */ /* 0x000fea0000000000 */
[----:B------:R-:W-:Y:S04]  /*9480*/  SHF.R.U32.HI R0, RZ, 0x15, R0 ;  /* 0x00000015ff007819 */ /* 0x000fe80000011600 */
[----:B------:R-:W-:Y:S11]  /*9490*/  LOP3.LUT P0, RZ, R0, 0x3, R52, 0x48, !PT ;  /* 0x0000000300ff7812 */ /* 0x000ff60007804834 */
[----:B------:R-:W-:Y:S02]  /*94a0*/  @!UPT UIADD3 URZ, UPT, UPT, URZ, URZ, URZ ;  /* 0x000000fffffff290 */ /* 0x000fe4000fffe0ff */
[----:B------:R-:W-:Y:S05]  /*94b0*/  @!P0 BRA `(.L_x_154) ;  /* 0x0000000000408947 */ /* 0x000fea0003800000 */
[----:B------:R-:W5:Y:S01]  /*94c0*/  LDCU.64 UR8, c[0x4][0x70] ;  /* 0x01000e00ff0877ac */ /* 0x000f620008000a00 */
[----:B--2---:R-:W-:Y:S01]  /*94d0*/  MOV R3, 0x0 ;  /* 0x0000000000037802 */ /* 0x004fe20000000f00 */
[----:B-1----:R-:W-:Y:S02]  /*94e0*/  HFMA2 R12, -RZ, RZ, 0, 5.9604644775390625e-08 ;  /* 0x00000001ff0c7431 */ /* 0x002fe400000001ff */
[----:B------:R-:W-:Y:S02]  /*94f0*/  IMAD.MOV.U32 R8, RZ, RZ, 0x192 ;  /* 0x00000192ff087424 */ /* 0x000fe400078e00ff */
[----:B------:R-:W-:Y:S01]  /*9500*/  IMAD.MOV.U32 R13, RZ, RZ, RZ ;  /* 0x000000ffff0d7224 */ /* 0x000fe200078e00ff */
[----:B------:R-:W1:Y:S01]  /*9510*/  LDCU.64 UR6, c[0x4][0x78] ;  /* 0x01000f00ff0677ac */ /* 0x000e620008000a00 */
[----:B------:R-:W2:Y:S01]  /*9520*/  LDC.64 R2, c[0x4][R3] ;  /* 0x0100000003027b82 */ /* 0x000ea20000000a00 */
[----:B------:R-:W3:Y:S01]  /*9530*/  LDCU.64 UR4, c[0x4][0x10] ;  /* 0x01000200ff0477ac */ /* 0x000ee20008000a00 */
[----:B-----5:R-:W-:Y:S01]  /*9540*/  MOV R5, UR9 ;  /* 0x0000000900057c02 */ /* 0x020fe20008000f00 */
[----:B------:R-:W-:Y:S01]  /*9550*/  IMAD.U32 R4, RZ, RZ, UR8 ;  /* 0x00000008ff047e24 */ /* 0x000fe2000f8e00ff */
[----:B-1----:R-:W-:Y:S01]  /*9560*/  MOV R7, UR7 ;  /* 0x0000000700077c02 */ /* 0x002fe20008000f00 */
[----:B------:R-:W-:Y:S01]  /*9570*/  IMAD.U32 R6, RZ, RZ, UR6 ;  /* 0x00000006ff067e24 */ /* 0x000fe2000f8e00ff */
[----:B---3--:R-:W-:Y:S01]  /*9580*/  MOV R11, UR5 ;  /* 0x00000005000b7c02 */ /* 0x008fe20008000f00 */
[----:B------:R-:W-:Y:S02]  /*9590*/  IMAD.U32 R10, RZ, RZ, UR4 ;  /* 0x00000004ff0a7e24 */ /* 0x000fe4000f8e00ff */
[----:B------:R-:W-:Y:S07]  /*95a0*/  LEPC R20, `(.L_x_154) ;  /* 0x000000001014794e */ /* 0x000fee0000000000 */
[----:B--2-4-:R-:W-:Y:S05]  /*95b0*/  CALL.ABS.NOINC R2 ;  /* 0x0000000002007343 */ /* 0x014fea0003c00000 */
.L_x_154:
[----:B------:R-:W-:Y:S05]  /*95c0*/  WARPSYNC.ALL ;  /* 0x0000000000007948 */ /* 0x000fea0003800000 */
[----:B------:R-:W-:Y:S01]  /*95d0*/  R2UR UR4, R25 ;  /* 0x00000000190472ca */ /* 0x000fe200000e0000 */
[----:B------:R-:W-:Y:S01]  /*95e0*/  BSSY.RECONVERGENT B0, `(.L_x_155) ;  /* 0x0000047000007945 */ /* 0x000fe20003800200 */
[----:B------:R-:W-:Y:S02]  /*95f0*/  ISETP.NE.AND P6, PT, R71, RZ, PT ;  /* 0x000000ff4700720c */ /* 0x000fe40003fc5270 */
[----:B------:R-:W-:Y:S02]  /*9600*/  ISETP.NE.AND P0, PT, R66, RZ, PT ;  /* 0x000000ff4200720c */ /* 0x000fe40003f05270 */
[----:B------:R-:W-:Y:S07]  /*9610*/  MOV R20, UR47 ;  /* 0x0000002f00147c02 */ /* 0x000fee0008000f00 */
[----:B-12---:R-:W1:Y:S02]  /*9620*/  LDTM.x16 R4, tmem[UR4+0x40] ;  /* 0x00004004000479ee */ /* 0x006e640008240000 */
        /* <DEDUP_REMOVED lines=50> */
[----:B------:R-:W-:Y:S02]  /*9950*/  UIADD3 UR4, UPT, UPT, UR43, 0x200, URZ ;  /* 0x000002002b047890 */ /* 0x000fe4000fffe0ff */
[----:B------:R-:W-:Y:S01]  /*9960*/  UIADD3 UR9, UPT, UPT, UR49, 0x40, URZ ;  /* 0x0000004031097890 */ /* 0x000fe2000fffe0ff */
[----:B------:R-:W-:Y:S01]  /*9970*/  UMOV UR10, UR50 ;  /* 0x00000032000a7c82 */ /* 0x000fe20008000000 */
[----:B------:R-:W-:Y:S02]  /*9980*/  UMOV UR11, UR36 ;  /* 0x00000024000b7c82 */ /* 0x000fe40008000000 */
[----:B------:R-:W-:Y:S01]  /*9990*/  MOV R56, UR4 ;  /* 0x0000000400387c02 */ /* 0x000fe20008000f00 */
[----:B------:R-:W-:Y:S02]  /*99a0*/  UIADD3 UR4, UP0, UPT, UR54, 0x680, URZ ;  /* 0x0000068036047890 */ /* 0x000fe4000ff1e0ff */
[----:B------:R-:W-:Y:S01]  /*99b0*/  UIADD3 UR13, UPT, UPT, UR49, 0xc0, URZ ;  /* 0x000000c0310d7890 */ /* 0x000fe2000fffe0ff */
[----:B------:R-:W-:Y:S01]  /*99c0*/  R2UR UR8, R56 ;  /* 0x00000000380872ca */ /* 0x000fe200000e0000 */
[----:B------:R-:W-:Y:S02]  /*99d0*/  UIADD3.X UR5, UPT, UPT, URZ, UR55, URZ, UP0, !UPT ;  /* 0x00000037ff057290 */ /* 0x000fe400087fe4ff */
[----:B------:R-:W-:Y:S01]  /*99e0*/  UIADD3 UR12, UPT, UPT, UR43, 0x1200, URZ ;  /* 0x000012002b0c7890 */ /* 0x000fe2000fffe0ff */
[----:B------:R-:W-:Y:S01]  /*99f0*/  UMOV UR14, UR50 ;  /* 0x00000032000e7c82 */ /* 0x000fe20008000000 */
[----:B------:R-:W-:Y:S08]  /*9a00*/  UMOV UR15, UR36 ;  /* 0x00000024000f7c82 */ /* 0x000ff00008000000 */
[----:B------:R2:W-:Y:S01]  /*9a10*/  UTMASTG.3D [UR8], [UR4] ;  /* 0x00000008040073b5 */ /* 0x0005e20008010000 */
[----:B------:R2:W-:Y:S01]  /*9a20*/  UTMASTG.3D [UR12], [UR4] ;  /* 0x0000000c040073b5 */ /* 0x0005e20008010000 */
[----:B------:R0:W-:Y:S01]  /*9a30*/  UTMACMDFLUSH ;  /* 0x00000000000079b7 */ /* 0x0001e20000000000 */
[----:B--2---:R-:W-:Y:S04]  /*9a40*/  DEPBAR.LE SB0, 0x1 ;  /* 0x000080400000791a */ /* 0x004fe80000000000 */
.L_x_156:
[----:B------:R-:W-:Y:S05]  /*9a50*/  BSYNC.RECONVERGENT B0 ;  /* 0x0000000000007941 */ /* 0x000fea0003800200 */
.L_x_155:
        /* <DEDUP_REMOVED lines=21> */
.L_x_160:
[----:B------:R-:W-:Y:S05]  /*9bb0*/  BSYNC B0 ;  /* 0x0000000000007941 */ /* 0x000fea0003800000 */
.L_x_159:
        /* <DEDUP_REMOVED lines=11> */
.L_x_158:
[----:B------:R-:W-:Y:S05]  /*9c70*/  BSYNC B1 ;  /* 0x0000000000017941 */ /* 0x000fea0003800000 */
.L_x_157:
        /* <DEDUP_REMOVED lines=21> */
.L_x_162:
        /* <DEDUP_REMOVED lines=71> */
.L_x_164:
[----:B------:R-:W-:Y:S05]  /*a240*/  BSYNC.RECONVERGENT B0 ;  /* 0x0000000000007941 */ /* 0x000fea0003800200 */
.L_x_163:
        /* <DEDUP_REMOVED lines=21> */
.L_x_168:
[----:B------:R-:W-:Y:S05]  /*a3a0*/  BSYNC B0 ;  /* 0x0000000000007941 */ /* 0x000fea0003800000 */
.L_x_167:
        /* <DEDUP_REMOVED lines=11> */
.L_x_166:
[----:B------:R-:W-:Y:S05]  /*a460*/  BSYNC B1 ;  /* 0x0000000000017941 */ /* 0x000fea0003800000 */
.L_x_165:
        /* <DEDUP_REMOVED lines=21> */
.L_x_170:
        /* <DEDUP_REMOVED lines=71> */
.L_x_172:
[----:B------:R-:W-:Y:S05]  /*aa30*/  BSYNC.RECONVERGENT B0 ;  /* 0x0000000000007941 */ /* 0x000fea0003800200 */
.L_x_171:
        /* <DEDUP_REMOVED lines=21> */
.L_x_176:
[----:B------:R-:W-:Y:S05]  /*ab90*/  BSYNC B0 ;  /* 0x0000000000007941 */ /* 0x000fea0003800000 */
.L_x_175:
[----:B------:R-:W-:Y:S11]  /*aba0*/  ISETP.NE.AND P0, PT, R75, RZ, PT ;  /* 0x000000ff4b00720c */ /* 0x000ff60003f05270 */
[----:B------:R-:W-:Y:S02]  /*abb0*/  @!UPT UIADD3 URZ, UPT, UPT, URZ, URZ, URZ ;  /* 0x000000fffffff290 */ /* 0x000fe4000fffe0ff */
[----:B------:R2:W4:Y:S04]  /*abc0*/  @P0 LDS.128 R32, [R4] ;  /* 0x0000000004200984 */ /* 0x0005280000000c00 */
[----:B------:R2:W1:Y:S04]  /*abd0*/  @P0 LDS.128 R36, [R3+0x10] ;  /* 0x0000100003240984 */ /* 0x0004680000000c00 */
[----:B------:R2:W1:Y:S04]  /*abe0*/  @P0 LDS.128 R40, [R2+0x20] ;  /* 0x0000200002280984 */ /* 0x0004680000000c00 */
[----:B------:R2:W1:Y:S02]  /*abf0*/  @P0 LDS.128 R44, [R73+0x30] ;  /* 0x00003000492c0984 */ /* 0x0004640000000c00 */
.L_x_174:
[----:B------:R-:W-:Y:S05]  /*ac00*/  BSYNC B1 ;  /* 0x0000000000017941 */ /* 0x000fea0003800000 */
.L_x_173:
        /* <DEDUP_REMOVED lines=21> */
.L_x_178:
[----:B------:R-:W-:Y:S01]  /*ad60*/  ISETP.NE.AND P0, PT, R66, RZ, PT ;  /* 0x000000ff4200720c */ /* 0x000fe20003f05270 */
[----:B------:R-:W-:Y:S05]  /*ad70*/  WARPSYNC.ALL ;  /* 0x0000000000007948 */ /* 0x000fea0003800000 */
[----:B------:R-:W-:Y:S01]  /*ad80*/  R2UR UR4, R25 ;  /* 0x00000000190472ca */ /* 0x000fe200000e0000 */
[----:B------:R-:W-:Y:S01]  /*ad90*/  BSSY.RECONVERGENT B0, `(.L_x_179) ;  /* 0x0000040000007945 */ /* 0x000fe20003800200 */
[----:B------:R-:W-:Y:S04]  /*ada0*/  IADD3 R72, PT, PT, R72, 0xd0, RZ ;  /* 0x000000d048487810 */ /* 0x000fe80007ffe0ff */
[----:B------:R-:W-:Y:S07]  /*adb0*/  LOP3.LUT R72, R72, 0xfefffff8, RZ, 0xc0, !PT ;  /* 0xfefffff848487812 */ /* 0x000fee00078ec0ff */
[----:B--2---:R-:W1:Y:S01]  /*adc0*/  LDTM.x16 R4, tmem[UR4+0x70] ;  /* 0x00007004000479ee */ /* 0x004e620008240000 */
[----:B------:R-:W-:Y:S01]  /*add0*/  NOP ;  /* 0x0000000000007918 */ /* 0x000fe20000000000 */
[----:B-1----:R1:W-:Y:S01]  /*ade0*/  SYNCS.ARRIVE.TRANS64.RED.A1T0 RZ, [R72+URZ], RZ ;  /* 0x000000ff48ff79a7 */ /* 0x0023e200081004ff */
[C---:B------:R-:W-:Y:S01]  /*adf0*/  FMUL R0, R24.reuse, R4 ;  /* 0x0000000418007220 */ /* 0x040fe20000400000 */
        /* <DEDUP_REMOVED lines=57> */
.L_x_180:
[----:B------:R-:W-:Y:S05]  /*b190*/  BSYNC.RECONVERGENT B0 ;  /* 0x0000000000007941 */ /* 0x000fea0003800200 */
.L_x_179:
[----:B------:R-:W-:Y:S01]  /*b1a0*/  BAR.SYNC.DEFER_BLOCKING 0x1, 0x80 ;  /* 0x0042000000007b1d */ /* 0x000fe20000010000 */
[----:B------:R-:W-:Y:S01]  /*b1b0*/  UISETP.NE.AND UP0, UPT, UR52, -0x8, UPT ;  /* 0xfffffff83400788c */ /* 0x000fe2000bf05270 */
[----:B------:R-:W-:Y:S08]  /*b1c0*/  IADD3 R22, PT, PT, R22, 0x1, RZ ;  /* 0x0000000116167810 */ /* 0x000ff00007ffe0ff */
[----:B------:R-:W-:Y:S05]  /*b1d0*/  BRA.U !UP0, `(.L_x_181) ;  /* 0x0000000108287547 */ /* 0x000fea000b800000 */
[----:B------:R-:W-:Y:S01]  /*b1e0*/  ISETP.NE.AND P0, PT, R71, RZ, PT ;  /* 0x000000ff4700720c */ /* 0x000fe20003f05270 */
[----:B------:R-:W-:Y:S01]  /*b1f0*/  IMAD.U32 R2, RZ, RZ, UR47 ;  /* 0x0000002fff027e24 */ /* 0x000fe2000f8e00ff */
[----:B------:R-:W-:Y:S01]  /*b200*/  UIADD3 UR4, UPT, UPT, UR47, 0x1, URZ ;  /* 0x000000012f047890 */ /* 0x000fe2000fffe0ff */
[----:B------:R-:W-:Y:S03]  /*b210*/  IMAD.U32 R0, RZ, RZ, UR53 ;  /* 0x00000035ff007e24 */ /* 0x000fe6000f8e00ff */
[----:B------:R-:W-:Y:S04]  /*b220*/  UISETP.NE.AND UP0, UPT, UR4, 0x4, UPT ;  /* 0x000000040400788c */ /* 0x000fe8000bf05270 */
[----:B------:R-:W-:Y:S03]  /*b230*/  USEL UR47, UR4, URZ, UP0 ;  /* 0x000000ff042f7287 */ /* 0x000fe60008000000 */
[----:B------:R-:W-:Y:S05]  /*b240*/  @P0 LEA R2, R2, UR43, 0x3 ;  /* 0x0000002b02020c11 */ /* 0x000fea000f8e18ff */
[----:B------:R-:W-:Y:S05]  /*b250*/  @P0 VIADD R2, R2, 0x60 ;  /* 0x0000006002020836 */ /* 0x000fea0000000000 */
[----:B------:R-:W-:Y:S04]  /*b260*/  @P0 PRMT R0, R0, 0x654, R2 ;  /* 0x0000065400000816 */ /* 0x000fe80000000002 */
[----:B------:R2:W-:Y:S03]  /*b270*/  @P0 SYNCS.ARRIVE.TRANS64.RED.A1T0 RZ, [R0+URZ], RZ ;  /* 0x000000ff00ff09a7 */ /* 0x0005e600081004ff */
.L_x_181:
[----:B------:R-:W-:Y:S01]  /*b280*/  R2UR UR6, R70 ;  /* 0x00000000460672ca */ /* 0x000fe200000e0000 */
[----:B------:R-:W-:Y:S01]  /*b290*/  UIADD3 UR52, UPT, UPT, UR52, 0x8, URZ ;  /* 0x0000000834347890 */ /* 0x000fe2000fffe0ff */
[----:B------:R-:W-:Y:S02]  /*b2a0*/  R2UR UR5, R53 ;  /* 0x00000000350572ca */ /* 0x000fe400000e0000 */
[----:B------:R-:W-:Y:S02]  /*b2b0*/  R2UR UR4, R54 ;  /* 0x00000000360472ca */ /* 0x000fe400000e0000 */
[----:B------:R-:W-:Y:S02]  /*b2c0*/  R2UR UR36, R69 ;  /* 0x00000000452472ca */ /* 0x000fe400000e0000 */
[----:B------:R-:W-:Y:S02]  /*b2d0*/  ISETP.NE.AND P0, PT, R58, 0x2, PT ;  /* 0x000000023a00780c */ /* 0x000fe40003f05270 */
[----:B------:R-:W-:Y:S02]  /*b2e0*/  ISETP.NE.AND P1, PT, R22, 0x4, PT ;  /* 0x000000041600780c */ /* 0x000fe40003f25270 */
[----:B------:R-:W-:Y:S01]  /*b2f0*/  SEL R2, RZ, 0x1, P0 ;  /* 0x00000001ff027807 */ /* 0x000fe20000000000 */
[----:B------:R-:W-:Y:S01]  /*b300*/  UISETP.NE.AND UP0, UPT, UR6, URZ, UPT ;  /* 0x000000ff0600728c */ /* 0x000fe2000bf05270 */
[----:B--2---:R-:W-:Y:S01]  /*b310*/  SEL R0, RZ, 0x1, P1 ;  /* 0x00000001ff007807 */ /* 0x004fe20000800000 */
[----:B------:R-:W-:Y:S01]  /*b320*/  UIADD3 UR27, UPT, UPT, UR37, UR5, URZ ;  /* 0x00000005251b7290 */ /* 0x000fe2000fffe0ff */
[----:B------:R-:W-:Y:S01]  /*b330*/  LOP3.LUT R60, R60, R2, RZ, 0x3c, !PT ;  /* 0x000000023c3c7212 */ /* 0x000fe200078e3cff */
[----:B------:R-:W-:Y:S01]  /*b340*/  UIADD3 UR26, UPT, UPT, UR38, UR4, URZ ;  /* 0x00000004261a7290 */ /* 0x000fe2000fffe0ff */
[----:B------:R-:W-:Y:S02]  /*b350*/  LOP3.LUT R61, R61, R0, RZ, 0x3c, !PT ;  /* 0x000000003d3d7212 */ /* 0x000fe400078e3cff */
[----:B------:R-:W-:Y:S02]  /*b360*/  SEL R58, R58, RZ, P0 ;  /* 0x000000ff3a3a7207 */ /* 0x000fe40000000000 */
[----:B------:R-:W-:Y:S01]  /*b370*/  SEL R22, R22, RZ, P1 ;  /* 0x000000ff16167207 */ /* 0x000fe20000800000 */
[----:B------:R-:W-:Y:S06]  /*b380*/  BRA.U UP0, `(.L_x_182) ;  /* 0xffffffb1009c7547 */ /* 0x000fec000b83ffff */
[----:B------:R-:W-:-:S13]  /*b390*/  R2UR UR4, R55 ;  /* 0x00000000370472ca */ /* 0x000fda00000e0000 */
[----:B------:R-:W-:-:S09]  /*b3a0*/  UISETP.NE.AND UP0, UPT, UR4, URZ, UPT ;  /* 0x000000ff0400728c */ /* 0x000fd2000bf05270 */
[----:B------:R-:W-:Y:S05]  /*b3b0*/  BRA.U !UP0, `(.L_x_183) ;  /* 0x0000000108487547 */ /* 0x000fea000b800000 */
[----:B------:R-:W2:Y:S02]  /*b3c0*/  LDCU.64 UR4, c[0x0][0x890] ;  /* 0x00011200ff0477ac */ /* 0x000ea40008000a00 */
[----:B--2---:R-:W-:-:S04]  /*b3d0*/  UISETP.NE.U32.AND UP0, UPT, UR4, URZ, UPT ;  /* 0x000000ff0400728c */ /* 0x004fc8000bf05070 */
[----:B------:R-:W-:-:S09]  /*b3e0*/  UISETP.NE.AND.EX UP0, UPT, UR5, URZ, UPT, UP0 ;  /* 0x000000ff0500728c */ /* 0x000fd2000bf05300 */
[----:B------:R-:W-:Y:S05]  /*b3f0*/  BRA.U UP0, `(.L_x_184) ;  /* 0x00000001000c7547 */ /* 0x000fea000b800000 */
[----:B------:R-:W-:-:S13]  /*b400*/  FSETP.NEU.AND P0, PT, R27, RZ, PT ;  /* 0x000000ff1b00720b */ /* 0x000fda0003f0d000 */
[----:B------:R-:W-:Y:S05]  /*b410*/  @!P0 EXIT ;  /* 0x000000000000894d */ /* 0x000fea0003800000 */
[----:B------:R-:W-:Y:S05]  /*b420*/  BRA `(.L_x_183) ;  /* 0x00000000002c7947 */ /* 0x000fea0003800000 */
.L_x_184:
[----:B------:R-:W-:Y:S01]  /*b430*/  ISETP.NE.AND P0, PT, R57, RZ, PT ;  /* 0x000000ff3900720c */ /* 0x000fe20003f05270 */
[----:B------:R-:W-:-:S12]  /*b440*/  BSSY.RECONVERGENT B0, `(.L_x_183) ;  /* 0x0000009000007945 */ /* 0x000fd80003800200 */
[----:B------:R-:W-:Y:S05]  /*b450*/  @P0 BRA `(.L_x_185) ;  /* 0x0000000000140947 */ /* 0x000fea0003800000 */
[----:B------:R-:W2:Y:S02]  /*b460*/  LDCU.64 UR4, c[0x0][0x888] ;  /* 0x00011100ff0477ac */ /* 0x000ea40008000a00 */
[----:B--2---:R-:W-:-:S04]  /*b470*/  ISETP.NE.U32.AND P0, PT, RZ, UR4, PT ;  /* 0x00000004ff007c0c */ /* 0x004fc8000bf05070 */
[----:B------:R-:W-:-:S13]  /*b480*/  ISETP.NE.AND.EX P0, PT, RZ, UR5, PT, P0 ;  /* 0x00000005ff007c0c */ /* 0x000fda000bf05300 */
[----:B------:R-:W-:Y:S05]  /*b490*/  @!P0 EXIT ;  /* 0x000000000000894d */ /* 0x000fea0003800000 */
[----:B------:R-:W-:Y:S05]  /*b4a0*/  BRA `(.L_x_186) ;  /* 0x0000000000087947 */ /* 0x000fea0003800000 */
.L_x_185:
[----:B------:R-:W-:-:S13]  /*b4b0*/  FSETP.NEU.AND P0, PT, R27, RZ, PT ;  /* 0x000000ff1b00720b */ /* 0x000fda0003f0d000 */
[----:B------:R-:W-:Y:S05]  /*b4c0*/  @!P0 EXIT ;  /* 0x000000000000894d */ /* 0x000fea0003800000 */
.L_x_186:
[----:B------:R-:W-:Y:S05]  /*b4d0*/  BSYNC.RECONVERGENT B0 ;  /* 0x0000000000007941 */ /* 0x000fea0003800200 */
.L_x_183:
[----:B------:R-:W-:Y:S01]  /*b4e0*/  ULEA UR4, UR47, UR43, 0x3 ;  /* 0x0000002b2f047291 */ /* 0x000fe2000f8e18ff */
[----:B------:R-:W-:-:S04]  /*b4f0*/  DEPBAR.LE SB0, 0x0 ;  /* 0x000080000000791a */ /* 0x000fc80000000000 */
[----:B------:R-:W-:-:S04]  /*b500*/  UIADD3 UR4, UPT, UPT, UR4, 0x60, URZ ;  /* 0x0000006004047890 */ /* 0x000fc8000fffe0ff */
[----:B------:R-:W-:-:S09]  /*b510*/  UPRMT UR4, UR53, 0x654, UR4 ;  /* 0x0000065435047896 */ /* 0x000fd20008000004 */
[----:B------:R-:W-:Y:S01]  /*b520*/  SYNCS.ARRIVE.TRANS64.RED.A1T0 RZ, [UR4], RZ ;  /* 0x000000ffffff79a7 */ /* 0x000fe20008100404 */
[----:B------:R-:W-:Y:S05]  /*b530*/  EXIT ;  /* 0x000000000000794d */ /* 0x000fea0003800000 */
.L_x_24:
[----:B---3--:R3:W4:Y:S02]  /*b540*/  SYNCS.PHASECHK.TRANS64.TRYWAIT P0, [R0+URZ+0x100], R2 ;  /* 0x00010002000075a7 */ /* 0x00872400080011ff */
[----:B----4-:R-:W-:Y:S05]  /*b550*/  @!P0 NANOSLEEP.SYNCS 0x989680 ;  /* 0x009896800000895d */ /* 0x010fea0003900000 */
[----:B------:R-:W4:Y:S02]  /*b560*/  @!P0 SYNCS.PHASECHK.TRANS64 P0, [R0+URZ+0x100], R2 ;  /* 0x00010002000085a7 */ /* 0x000f2400080010ff */
[----:B----4-:R-:W-:Y:S05]  /*b570*/  @!P0 BRA `(.L_x_24) ;  /* 0xfffffffc00f08947 */ /* 0x010fea000383ffff */
[----:B------:R-:W-:Y:S05]  /*b580*/  BRA `(.L_x_187) ;  /* 0xffffff64002c7947 */ /* 0x000fea000383ffff */
.L_x_27:
[----:B--2---:R-:W-:-:S07]  /*b590*/  MOV R0, UR33 ;  /* 0x0000002100007c02 */ /* 0x004fce0008000f00 */
.L_x_188:
[----:B--2---:R2:W3:Y:S02]  /*b5a0*/  SYNCS.PHASECHK.TRANS64.TRYWAIT P0, [R0+URZ+0x20], R3 ;  /* 0x00002003000075a7 */ /* 0x0044e400080011ff */
[----:B---3--:R-:W-:Y:S05]  /*b5b0*/  @!P0 NANOSLEEP.SYNCS 0x989680 ;  /* 0x009896800000895d */ /* 0x008fea0003900000 */
[----:B------:R-:W3:Y:S02]  /*b5c0*/  @!P0 SYNCS.PHASECHK.TRANS64 P0, [R0+URZ+0x20], R3 ;  /* 0x00002003000085a7 */ /* 0x000ee400080010ff */
[----:B---3--:R-:W-:Y:S05]  /*b5d0*/  @!P0 BRA `(.L_x_188) ;  /* 0xfffffffc00f08947 */ /* 0x008fea000383ffff */
[----:B------:R-:W-:Y:S05]  /*b5e0*/  BRA `(.L_x_26) ;  /* 0xffffff6400847947 */ /* 0x000fea000383ffff */
.L_x_34:
[----:B--2---:R-:W-:-:S07]  /*b5f0*/  MOV R0, UR7 ;  /* 0x0000000700007c02 */ /* 0x004fce0008000f00 */
.L_x_189:
[----:B-1----:R1:W2:Y:S02]  /*b600*/  SYNCS.PHASECHK.TRANS64.TRYWAIT P0, [R0+URZ+0x20], R3 ;  /* 0x00002003000075a7 */ /* 0x0022a400080011ff */
[----:B--2---:R-:W-:Y:S05]  /*b610*/  @!P0 NANOSLEEP.SYNCS 0x989680 ;  /* 0x009896800000895d */ /* 0x004fea0003900000 */
[----:B------:R-:W2:Y:S02]  /*b620*/  @!P0 SYNCS.PHASECHK.TRANS64 P0, [R0+URZ+0x20], R3 ;  /* 0x00002003000085a7 */ /* 0x000ea400080010ff */
[----:B--2---:R-:W-:Y:S05]  /*b630*/  @!P0 BRA `(.L_x_189) ;  /* 0xfffffffc00f08947 */ /* 0x004fea000383ffff */
[----:B------:R-:W-:Y:S05]  /*b640*/  BRA `(.L_x_33) ;  /* 0xffffff6800787947 */ /* 0x000fea000383ffff */
.L_x_41:
[----:B-1----:R1:W2:Y:S02]  /*b650*/  SYNCS.PHASECHK.TRANS64.TRYWAIT P0, [R3+URZ+0x90], R0 ;  /* 0x00009000030075a7 */ /* 0x0022a400080011ff */
[----:B--2---:R-:W-:Y:S05]  /*b660*/  @!P0 NANOSLEEP.SYNCS 0x989680 ;  /* 0x009896800000895d */ /* 0x004fea0003900000 */
[----:B------:R-:W2:Y:S02]  /*b670*/  @!P0 SYNCS.PHASECHK.TRANS64 P0, [R3+URZ+0x90], R0 ;  /* 0x00009000030085a7 */ /* 0x000ea400080010ff */
[----:B--2---:R-:W-:Y:S05]  /*b680*/  @!P0 BRA `(.L_x_41) ;  /* 0xfffffffc00f08947 */ /* 0x004fea000383ffff */
[----:B------:R-:W-:Y:S05]  /*b690*/  BRA `(.L_x_190) ;  /* 0xffffff6c00607947 */ /* 0x000fea000383ffff */
.L_x_45:
[----:B------:R-:W-:-:S07]  /*b6a0*/  MOV R0, UR4 ;  /* 0x0000000400007c02 */ /* 0x000fce0008000f00 */
.L_x_191:
[----:B-1----:R1:W2:Y:S02]  /*b6b0*/  SYNCS.PHASECHK.TRANS64.TRYWAIT P0, [R0+URZ], R2 ;  /* 0x00000002000075a7 */ /* 0x0022a400080011ff */
[----:B--2---:R-:W-:Y:S05]  /*b6c0*/  @!P0 NANOSLEEP.SYNCS 0x989680 ;  /* 0x009896800000895d */ /* 0x004fea0003900000 */
[----:B------:R-:W2:Y:S02]  /*b6d0*/  @!P0 SYNCS.PHASECHK.TRANS64 P0, [R0+URZ], R2 ;  /* 0x00000002000085a7 */ /* 0x000ea400080010ff */
[----:B--2---:R-:W-:Y:S05]  /*b6e0*/  @!P0 BRA `(.L_x_191) ;  /* 0xfffffffc00f08947 */ /* 0x004fea000383ffff */
[----:B------:R-:W-:Y:S05]  /*b6f0*/  BRA `(.L_x_192) ;  /* 0xffffff74000c7947 */ /* 0x000fea000383ffff */
.L_x_46:
[----:B------:R-:W-:-:S07]  /*b700*/  MOV R0, UR5 ;  /* 0x0000000500007c02 */ /* 0x000fce0008000f00 */
.L_x_193:
[----:B-1----:R1:W2:Y:S02]  /*b710*/  SYNCS.PHASECHK.TRANS64.TRYWAIT P0, [R0+URZ], R3 ;  /* 0x00000003000075a7 */ /* 0x0022a400080011ff */
[----:B--2---:R-:W-:Y:S05]  /*b720*/  @!P0 NANOSLEEP.SYNCS 0x989680 ;  /* 0x009896800000895d */ /* 0x004fea0003900000 */
[----:B------:R-:W2:Y:S02]  /*b730*/  @!P0 SYNCS.PHASECHK.TRANS64 P0, [R0+URZ], R3 ;  /* 0x00000003000085a7 */ /* 0x000ea400080010ff */
[----:B--2---:R-:W-:Y:S05]  /*b740*/  @!P0 BRA `(.L_x_193) ;  /* 0xfffffffc00f08947 */ /* 0x004fea000383ffff */
[----:B------:R-:W-:Y:S05]  /*b750*/  BRA `(.L_x_194) ;  /* 0xffffff7400187947 */ /* 0x000fea000383ffff */
.L_x_47:
[----:B------:R-:W-:-:S07]  /*b760*/  MOV R0, UR5 ;  /* 0x0000000500007c02 */ /* 0x000fce0008000f00 */
.L_x_195:
[----:B-1----:R1:W2:Y:S02]  /*b770*/  SYNCS.PHASECHK.TRANS64.TRYWAIT P0, [R0+URZ], R3 ;  /* 0x00000003000075a7 */ /* 0x0022a400080011ff */
[----:B--2---:R-:W-:Y:S05]  /*b780*/  @!P0 NANOSLEEP.SYNCS 0x989680 ;  /* 0x009896800000895d */ /* 0x004fea0003900000 */
[----:B------:R-:W2:Y:S02]  /*b790*/  @!P0 SYNCS.PHASECHK.TRANS64 P0, [R0+URZ], R3 ;  /* 0x00000003000085a7 */ /* 0x000ea400080010ff */
[----:B--2---:R-:W-:Y:S05]  /*b7a0*/  @!P0 BRA `(.L_x_195) ;  /* 0xfffffffc00f08947 */ /* 0x004fea000383ffff */
[----:B------:R-:W-:Y:S05]  /*b7b0*/  BRA `(.L_x_196) ;  /* 0xffffff7400247947 */ /* 0x000fea000383ffff */
.L_x_50:
[----:B--2---:R2:W3:Y:S02]  /*b7c0*/  SYNCS.PHASECHK.TRANS64.TRYWAIT P0, [R0+URZ+0xf0], R4 ;  /* 0x0000f004000075a7 */ /* 0x0044e400080011ff */
[----:B---3--:R-:W-:Y:S05]  /*b7d0*/  @!P0 NANOSLEEP.SYNCS 0x989680 ;  /* 0x009896800000895d */ /* 0x008fea0003900000 */
[----:B------:R-:W3:Y:S02]  /*b7e0*/  @!P0 SYNCS.PHASECHK.TRANS64 P0, [R0+URZ+0xf0], R4 ;  /* 0x0000f004000085a7 */ /* 0x000ee400080010ff */
[----:B---3--:R-:W-:Y:S05]  /*b7f0*/  @!P0 BRA `(.L_x_50) ;  /* 0xfffffffc00f08947 */ /* 0x008fea000383ffff */
[----:B------:R-:W-:Y:S05]  /*b800*/  BRA `(.L_x_197) ;  /* 0xffffff7400807947 */ /* 0x000fea000383ffff */
.L_x_51:
[----:B------:R-:W-:-:S07]  /*b810*/  MOV R0, UR4 ;  /* 0x0000000400007c02 */ /* 0x000fce0008000f00 */
.L_x_198:
[----:B--2---:R2:W3:Y:S02]  /*b820*/  SYNCS.PHASECHK.TRANS64.TRYWAIT P0, [R0+URZ+0xa0], R5 ;  /* 0x0000a005000075a7 */ /* 0x0044e400080011ff */
[----:B---3--:R-:W-:Y:S05]  /*b830*/  @!P0 NANOSLEEP.SYNCS 0x989680 ;  /* 0x009896800000895d */ /* 0x008fea0003900000 */
[----:B------:R-:W3:Y:S02]  /*b840*/  @!P0 SYNCS.PHASECHK.TRANS64 P0, [R0+URZ+0xa0], R5 ;  /* 0x0000a005000085a7 */ /* 0x000ee400080010ff */
[----:B---3--:R-:W-:Y:S05]  /*b850*/  @!P0 BRA `(.L_x_198) ;  /* 0xfffffffc00f08947 */ /* 0x008fea000383ffff */
[----:B------:R-:W-:Y:S05]  /*b860*/  BRA `(.L_x_199) ;  /* 0xffffff7400907947 */ /* 0x000fea000383ffff */
.L_x_52:
[----:B--2---:R2:W3:Y:S02]  /*b870*/  SYNCS.PHASECHK.TRANS64.TRYWAIT P1, [R0+URZ+0x90], R4 ;  /* 0x00009004000075a7 */ /* 0x0044e400080211ff */
[----:B---3--:R-:W-:Y:S05]  /*b880*/  @!P1 NANOSLEEP.SYNCS 0x989680 ;  /* 0x009896800000995d */ /* 0x008fea0003900000 */
[----:B------:R-:W3:Y:S02]  /*b890*/  @!P1 SYNCS.PHASECHK.TRANS64 P1, [R0+URZ+0x90], R4 ;  /* 0x00009004000095a7 */ /* 0x000ee400080210ff */
[----:B---3--:R-:W-:Y:S05]  /*b8a0*/  @!P1 BRA `(.L_x_52) ;  /* 0xfffffffc00f09947 */ /* 0x008fea000383ffff */
[----:B------:R-:W-:Y:S05]  /*b8b0*/  BRA `(.L_x_200) ;  /* 0xffffff7400c07947 */ /* 0x000fea000383ffff */
.L_x_55:
[----:B------:R-:W-:-:S07]  /*b8c0*/  MOV R0, UR4 ;  /* 0x0000000400007c02 */ /* 0x000fce0008000f00 */
.L_x_201:
[----:B--2---:R2:W3:Y:S02]  /*b8d0*/  SYNCS.PHASECHK.TRANS64.TRYWAIT P0, [R0+URZ+0xa0], R2 ;  /* 0x0000a002000075a7 */ /* 0x0044e400080011ff */
[----:B---3--:R-:W-:Y:S05]  /*b8e0*/  @!P0 NANOSLEEP.SYNCS 0x989680 ;  /* 0x009896800000895d */ /* 0x008fea0003900000 */
[----:B------:R-:W3:Y:S02]  /*b8f0*/  @!P0 SYNCS.PHASECHK.TRANS64 P0, [R0+URZ+0xa0], R2 ;  /* 0x0000a002000085a7 */ /* 0x000ee400080010ff */
[----:B---3--:R-:W-:Y:S05]  /*b900*/  @!P0 BRA `(.L_x_201) ;  /* 0xfffffffc00f08947 */ /* 0x008fea000383ffff */
[----:B------:R-:W-:Y:S05]  /*b910*/  BRA `(.L_x_54) ;  /* 0xffffff7800147947 */ /* 0x000fea000383ffff */
.L_x_64:
[----:B--2---:R-:W-:-:S04]  /*b920*/  MOV R5, UR5 ;  /* 0x0000000500057c02 */ /* 0x004fc80008000f00 */
[----:B------:R2:W3:Y:S03]  /*b930*/  SYNCS.PHASECHK.TRANS64.TRYWAIT P0, [R5+URZ+0x8], R6 ;  /* 0x00000806050075a7 */ /* 0x0004e600080011ff */
[----:B---3--:R-:W-:Y:S05]  /*b940*/  @!P0 NANOSLEEP.SYNCS 0x989680 ;  /* 0x009896800000895d */ /* 0x008fea0003900000 */
[----:B------:R-:W3:Y:S02]  /*b950*/  @!P0 SYNCS.PHASECHK.TRANS64 P0, [R5+URZ+0x8], R6 ;  /* 0x00000806050085a7 */ /* 0x000ee400080010ff */
[----:B---3--:R-:W-:Y:S05]  /*b960*/  @!P0 BRA `(.L_x_64) ;  /* 0xfffffffc00ec8947 */ /* 0x008fea000383ffff */
[----:B------:R-:W-:Y:S05]  /*b970*/  BRA `(.L_x_63) ;  /* 0xffffff7800c87947 */ /* 0x000fea000383ffff */
.L_x_66:
[----:B------:R-:W-:Y:S01]  /*b980*/  BSSY B0, `(.L_x_202) ;  /* 0x0000006000007945 */ /* 0x000fe20003800000 */
[----:B------:R-:W-:-:S07]  /*b990*/  MOV R15, 0xffffffff ;  /* 0xffffffff000f7802 */ /* 0x000fce0000000f00 */
[----:B-12--5:R-:W-:Y:S05]  /*b9a0*/  WARPSYNC.COLLECTIVE R15, `(.L_x_203) ;  /* 0x000000000f0c7348 */ /* 0x026fea0003c00000 */
[----:B------:R-:W-:Y:S02]  /*b9b0*/  ELECT P6, UR79, PT ;  /* 0x00000000004f782f */ /* 0x000fe400038c0000 */
[----:B------:R-:W-:Y:S01]  /*b9c0*/  MOV R14, UR79 ;  /* 0x0000004f000e7c02 */ /* 0x000fe20008000f00 */
[----:B-12--5:R-:W-:Y:S10]  /*b9d0*/  ENDCOLLECTIVE ;  /* 0x000000000000791b */ /* 0x026ff40003800000 */
.L_x_203:
[----:B------:R-:W-:Y:S05]  /*b9e0*/  BSYNC B0 ;  /* 0x0000000000007941 */ /* 0x000fea0003800000 */
.L_x_202:
[----:B------:R-:W-:Y:S01]  /*b9f0*/  PLOP3.LUT P0, PT, P6, PT, PT, 0x80, 0x8 ;  /* 0x000000000008781c */ /* 0x000fe2000370f070 */
[----:B------:R-:W-:-:S12]  /*ba00*/  BRA `(.L_x_204) ;  /* 0xffffff7800f47947 */ /* 0x000fd8000383ffff */
.L_x_68:
[----:B--2---:R-:W-:-:S04]  /*ba10*/  MOV R3, UR5 ;  /* 0x0000000500037c02 */ /* 0x004fc80008000f00 */
[----:B------:R2:W3:Y:S03]  /*ba20*/  SYNCS.PHASECHK.TRANS64.TRYWAIT P0, [R3+URZ+0x8], R4 ;  /* 0x00000804030075a7 */ /* 0x0004e600080011ff */
[----:B---3--:R-:W-:Y:S05]  /*ba30*/  @!P0 NANOSLEEP.SYNCS 0x989680 ;  /* 0x009896800000895d */ /* 0x008fea0003900000 */
[----:B------:R-:W3:Y:S02]  /*ba40*/  @!P0 SYNCS.PHASECHK.TRANS64 P0, [R3+URZ+0x8], R4 ;  /* 0x00000804030085a7 */ /* 0x000ee400080010ff */
[----:B---3--:R-:W-:Y:S05]  /*ba50*/  @!P0 BRA `(.L_x_68) ;  /* 0xfffffffc00ec8947 */ /* 0x008fea000383ffff */
[----:B------:R-:W-:Y:S05]  /*ba60*/  BRA `(.L_x_67) ;  /* 0xffffff7800f87947 */ /* 0x000fea000383ffff */
.L_x_69:
[----:B-1----:R1:W2:Y:S02]  /*ba70*/  SYNCS.PHASECHK.TRANS64.TRYWAIT P0, [R0+URZ+0x90], R4 ;  /* 0x00009004000075a7 */ /* 0x0022a400080011ff */
[----:B--2---:R-:W-:Y:S05]  /*ba80*/  @!P0 NANOSLEEP.SYNCS 0x989680 ;  /* 0x009896800000895d */ /* 0x004fea0003900000 */
[----:B------:R-:W2:Y:S02]  /*ba90*/  @!P0 SYNCS.PHASECHK.TRANS64 P0, [R0+URZ+0x90], R4 ;  /* 0x00009004000085a7 */ /* 0x000ea400080010ff */
[----:B--2---:R-:W-:Y:S05]  /*baa0*/  @!P0 BRA `(.L_x_69) ;  /* 0xfffffffc00f08947 */ /* 0x004fea000383ffff */
[----:B------:R-:W-:Y:S05]  /*bab0*/  BRA `(.L_x_205) ;  /* 0xffffff8000047947 */ /* 0x000fea000383ffff */
.L_x_71:
[----:B------:R-:W-:-:S07]  /*bac0*/  MOV R0, UR46 ;  /* 0x0000002e00007c02 */ /* 0x000fce0008000f00 */
.L_x_206:
[----:B-1----:R1:W2:Y:S02]  /*bad0*/  SYNCS.PHASECHK.TRANS64.TRYWAIT P0, [R0+URZ+0xd0], R4 ;  /* 0x0000d004000075a7 */ /* 0x0022a400080011ff */
[----:B--2---:R-:W-:Y:S05]  /*bae0*/  @!P0 NANOSLEEP.SYNCS 0x989680 ;  /* 0x009896800000895d */ /* 0x004fea0003900000 */
[----:B------:R-:W2:Y:S02]  /*baf0*/  @!P0 SYNCS.PHASECHK.TRANS64 P0, [R0+URZ+0xd0], R4 ;  /* 0x0000d004000085a7 */ /* 0x000ea400080010ff */
[----:B--2---:R-:W-:Y:S05]  /*bb00*/  @!P0 BRA `(.L_x_206) ;  /* 0xfffffffc00f08947 */ /* 0x004fea000383ffff */
[----:B------:R-:W-:Y:S05]  /*bb10*/  BRA `(.L_x_207) ;  /* 0xffffff8000507947 */ /* 0x000fea000383ffff */
.L_x_74:
[----:B------:R-:W-:Y:S07]  /*bb20*/  MOV R0, UR7 ;  /* 0x0000000700007c02 */ /* 0x000fee0008000f00 */
.L_x_208:
[----:B-1----:R1:W2:Y:S02]  /*bb30*/  SYNCS.PHASECHK.TRANS64.TRYWAIT P0, [R0+URZ], R4 ;  /* 0x00000004000075a7 */ /* 0x0022a400080011ff */
[----:B--2---:R-:W-:Y:S05]  /*bb40*/  @!P0 NANOSLEEP.SYNCS 0x989680 ;  /* 0x009896800000895d */ /* 0x004fea0003900000 */
[----:B------:R-:W2:Y:S02]  /*bb50*/  @!P0 SYNCS.PHASECHK.TRANS64 P0, [R0+URZ], R4 ;  /* 0x00000004000085a7 */ /* 0x000ea400080010ff */
[----:B--2---:R-:W-:Y:S05]  /*bb60*/  @!P0 BRA `(.L_x_208) ;  /* 0xfffffffc00f08947 */ /* 0x004fea000383ffff */
[----:B------:R-:W-:Y:S05]  /*bb70*/  BRA `(.L_x_73) ;  /* 0xffffff8000647947 */ /* 0x000fea000383ffff */
.L_x_78:
[----:B-1----:R-:W-:-:S07]  /*bb80*/  MOV R0, UR4 ;  /* 0x0000000400007c02 */ /* 0x002fce0008000f00 */
.L_x_209:
[----:B-1----:R1:W2:Y:S02]  /*bb90*/  SYNCS.PHASECHK.TRANS64.TRYWAIT P0, [R0+URZ], R2 ;  /* 0x00000002000075a7 */ /* 0x0022a400080011ff */
[----:B--2---:R-:W-:Y:S05]  /*bba0*/  @!P0 NANOSLEEP.SYNCS 0x989680 ;  /* 0x009896800000895d */ /* 0x004fea0003900000 */
[----:B------:R-:W2:Y:S02]  /*bbb0*/  @!P0 SYNCS.PHASECHK.TRANS64 P0, [R0+URZ], R2 ;  /* 0x00000002000085a7 */ /* 0x000ea400080010ff */
[----:B--2---:R-:W-:Y:S05]  /*bbc0*/  @!P0 BRA `(.L_x_209) ;  /* 0xfffffffc00f08947 */ /* 0x004fea000383ffff */
[----:B------:R-:W-:Y:S05]  /*bbd0*/  BRA `(.L_x_210) ;  /* 0xffffff8400a87947 */ /* 0x000fea000383ffff */
.L_x_79:
[----:B------:R-:W-:-:S07]  /*bbe0*/  MOV R0, UR5 ;  /* 0x0000000500007c02 */ /* 0x000fce0008000f00 */
.L_x_211:
[----:B-1----:R1:W2:Y:S02]  /*bbf0*/  SYNCS.PHASECHK.TRANS64.TRYWAIT P0, [R0+URZ], R3 ;  /* 0x00000003000075a7 */ /* 0x0022a400080011ff */
[----:B--2---:R-:W-:Y:S05]  /*bc00*/  @!P0 NANOSLEEP.SYNCS 0x989680 ;  /* 0x009896800000895d */ /* 0x004fea0003900000 */
[----:B------:R-:W2:Y:S02]  /*bc10*/  @!P0 SYNCS.PHASECHK.TRANS64 P0, [R0+URZ], R3 ;  /* 0x00000003000085a7 */ /* 0x000ea400080010ff */
[----:B--2---:R-:W-:Y:S05]  /*bc20*/  @!P0 BRA `(.L_x_211) ;  /* 0xfffffffc00f08947 */ /* 0x004fea000383ffff */
[----:B------:R-:W-:Y:S05]  /*bc30*/  BRA `(.L_x_212) ;  /* 0xffffff8400b47947 */ /* 0x000fea000383ffff */
.L_x_80:
[----:B------:R-:W-:-:S07]  /*bc40*/  MOV R0, UR5 ;  /* 0x0000000500007c02 */ /* 0x000fce0008000f00 */
.L_x_213:
[----:B-1----:R1:W2:Y:S02]  /*bc50*/  SYNCS.PHASECHK.TRANS64.TRYWAIT P0, [R0+URZ], R3 ;  /* 0x00000003000075a7 */ /* 0x0022a400080011ff */
[----:B--2---:R-:W-:Y:S05]  /*bc60*/  @!P0 NANOSLEEP.SYNCS 0x989680 ;  /* 0x009896800000895d */ /* 0x004fea0003900000 */
[----:B------:R-:W2:Y:S02]  /*bc70*/  @!P0 SYNCS.PHASECHK.TRANS64 P0, [R0+URZ], R3 ;  /* 0x00000003000085a7 */ /* 0x000ea400080010ff */
[----:B--2---:R-:W-:Y:S05]  /*bc80*/  @!P0 BRA `(.L_x_213) ;  /* 0xfffffffc00f08947 */ /* 0x004fea000383ffff */
[----:B------:R-:W-:Y:S05]  /*bc90*/  BRA `(.L_x_214) ;  /* 0xffffff8400c07947 */ /* 0x000fea000383ffff */
.L_x_83:
[----:B------:R-:W-:-:S07]  /*bca0*/  MOV R0, UR41 ;  /* 0x0000002900007c02 */ /* 0x000fce0008000f00 */
.L_x_215:
[----:B-1----:R1:W2:Y:S02]  /*bcb0*/  SYNCS.PHASECHK.TRANS64.TRYWAIT P1, [R0+URZ+0x110], R2 ;  /* 0x00011002000075a7 */ /* 0x0022a400080211ff */
[----:B--2---:R-:W-:Y:S05]  /*bcc0*/  @!P1 NANOSLEEP.SYNCS 0x989680 ;  /* 0x009896800000995d */ /* 0x004fea0003900000 */
[----:B------:R-:W2:Y:S02]  /*bcd0*/  @!P1 SYNCS.PHASECHK.TRANS64 P1, [R0+URZ+0x110], R2 ;  /* 0x00011002000095a7 */ /* 0x000ea400080210ff */
[----:B--2---:R-:W-:Y:S05]  /*bce0*/  @!P1 BRA `(.L_x_215) ;  /* 0xfffffffc00f09947 */ /* 0x004fea000383ffff */
[----:B------:R-:W-:Y:S05]  /*bcf0*/  BRA `(.L_x_216) ;  /* 0xffffff88000c7947 */ /* 0x000fea000383ffff */
.L_x_88:
[----:B--2---:R2:W3:Y:S02]  /*bd00*/  SYNCS.PHASECHK.TRANS64.TRYWAIT P0, [R8+URZ+0x90], R0 ;  /* 0x00009000080075a7 */ /* 0x0044e400080011ff */
[----:B---3--:R-:W-:Y:S05]  /*bd10*/  @!P0 NANOSLEEP.SYNCS 0x989680 ;  /* 0x009896800000895d */ /* 0x008fea0003900000 */
[----:B------:R-:W3:Y:S02]  /*bd20*/  @!P0 SYNCS.PHASECHK.TRANS64 P0, [R8+URZ+0x90], R0 ;  /* 0x00009000080085a7 */ /* 0x000ee400080010ff */
[----:B---3--:R-:W-:Y:S05]  /*bd30*/  @!P0 BRA `(.L_x_88) ;  /* 0xfffffffc00f08947 */ /* 0x008fea000383ffff */
[----:B------:R-:W-:Y:S05]  /*bd40*/  BRA `(.L_x_217) ;  /* 0xffffff8c003c7947 */ /* 0x000fea000383ffff */
.L_x_91:
[----:B--2---:R-:W-:Y:S07]  /*bd50*/  MOV R0, UR21 ;  /* 0x0000001500007c02 */ /* 0x004fee0008000f00 */
.L_x_218:
[----:B--2---:R2:W3:Y:S02]  /*bd60*/  SYNCS.PHASECHK.TRANS64.TRYWAIT P1, [R0+URZ+0x88], R2 ;  /* 0x00008802000075a7 */ /* 0x0044e400080211ff */
[----:B---3--:R-:W-:Y:S05]  /*bd70*/  @!P1 NANOSLEEP.SYNCS 0x989680 ;  /* 0x009896800000995d */ /* 0x008fea0003900000 */
[----:B------:R-:W3:Y:S02]  /*bd80*/  @!P1 SYNCS.PHASECHK.TRANS64 P1, [R0+URZ+0x88], R2 ;  /* 0x00008802000095a7 */ /* 0x000ee400080210ff */
[----:B---3--:R-:W-:Y:S05]  /*bd90*/  @!P1 BRA `(.L_x_218) ;  /* 0xfffffffc00f09947 */ /* 0x008fea000383ffff */
[----:B------:R-:W-:Y:S05]  /*bda0*/  BRA `(.L_x_90) ;  /* 0xffffff9000bc7947 */ /* 0x000fea000383ffff */
.L_x_94:
[----:B--2---:R-:W-:Y:S07]  /*bdb0*/  MOV R0, UR21 ;  /* 0x0000001500007c02 */ /* 0x004fee0008000f00 */
.L_x_219:
[----:B--2---:R2:W3:Y:S02]  /*bdc0*/  SYNCS.PHASECHK.TRANS64.TRYWAIT P0, [R0+URZ+0x60], R5 ;  /* 0x00006005000075a7 */ /* 0x0044e400080011ff */
[----:B---3--:R-:W-:Y:S05]  /*bdd0*/  @!P0 NANOSLEEP.SYNCS 0x989680 ;  /* 0x009896800000895d */ /* 0x008fea0003900000 */
[----:B------:R-:W3:Y:S02]  /*bde0*/  @!P0 SYNCS.PHASECHK.TRANS64 P0, [R0+URZ+0x60], R5 ;  /* 0x00006005000085a7 */ /* 0x000ee400080010ff */
[----:B---3--:R-:W-:Y:S05]  /*bdf0*/  @!P0 BRA `(.L_x_219) ;  /* 0xfffffffc00f08947 */ /* 0x008fea000383ffff */
[----:B------:R-:W-:Y:S05]  /*be00*/  BRA `(.L_x_220) ;  /* 0xffffff9400147947 */ /* 0x000fea000383ffff */
.L_x_95:
[----:B------:R-:W-:Y:S07]  /*be10*/  MOV R0, UR21 ;  /* 0x0000001500007c02 */ /* 0x000fee0008000f00 */
.L_x_221:
[----:B--2---:R2:W3:Y:S02]  /*be20*/  SYNCS.PHASECHK.TRANS64.TRYWAIT P0, [R0+URZ+0x68], R5 ;  /* 0x00006805000075a7 */ /* 0x0044e400080011ff */
[----:B---3--:R-:W-:Y:S05]  /*be30*/  @!P0 NANOSLEEP.SYNCS 0x989680 ;  /* 0x009896800000895d */ /* 0x008fea0003900000 */
[----:B------:R-:W3:Y:S02]  /*be40*/  @!P0 SYNCS.PHASECHK.TRANS64 P0, [R0+URZ+0x68], R5 ;  /* 0x00006805000085a7 */ /* 0x000ee400080010ff */
[----:B---3--:R-:W-:Y:S05]  /*be50*/  @!P0 BRA `(.L_x_221) ;  /* 0xfffffffc00f08947 */ /* 0x008fea000383ffff */
[----:B------:R-:W-:Y:S05]  /*be60*/  BRA `(.L_x_222) ;  /* 0xffffff9400707947 */ /* 0x000fea000383ffff */
.L_x_96:
[----:B------:R-:W-:Y:S07]  /*be70*/  MOV R0, UR21 ;  /* 0x0000001500007c02 */ /* 0x000fee0008000f00 */
.L_x_223:
[----:B--2---:R2:W3:Y:S02]  /*be80*/  SYNCS.PHASECHK.TRANS64.TRYWAIT P0, [R0+URZ+0x70], R5 ;  /* 0x00007005000075a7 */ /* 0x0044e400080011ff */
[----:B---3--:R-:W-:Y:S05]  /*be90*/  @!P0 NANOSLEEP.SYNCS 0x989680 ;  /* 0x009896800000895d */ /* 0x008fea0003900000 */
[----:B------:R-:W3:Y:S02]  /*bea0*/  @!P0 SYNCS.PHASECHK.TRANS64 P0, [R0+URZ+0x70], R5 ;  /* 0x00007005000085a7 */ /* 0x000ee400080010ff */
[----:B---3--:R-:W-:Y:S05]  /*beb0*/  @!P0 BRA `(.L_x_223) ;  /* 0xfffffffc00f08947 */ /* 0x008fea000383ffff */
[----:B------:R-:W-:Y:S05]  /*bec0*/  BRA `(.L_x_224) ;  /* 0xffffff9400d47947 */ /* 0x000fea000383ffff */
.L_x_97:
[----:B------:R-:W-:Y:S07]  /*bed0*/  MOV R0, UR21 ;  /* 0x0000001500007c02 */ /* 0x000fee0008000f00 */
.L_x_225:
[----:B--2---:R2:W3:Y:S02]  /*bee0*/  SYNCS.PHASECHK.TRANS64.TRYWAIT P0, [R0+URZ+0x78], R5 ;  /* 0x00007805000075a7 */ /* 0x0044e400080011ff */
[----:B---3--:R-:W-:Y:S05]  /*bef0*/  @!P0 NANOSLEEP.SYNCS 0x989680 ;  /* 0x009896800000895d */ /* 0x008fea0003900000 */
[----:B------:R-:W3:Y:S02]  /*bf00*/  @!P0 SYNCS.PHASECHK.TRANS64 P0, [R0+URZ+0x78], R5 ;  /* 0x00007805000085a7 */ /* 0x000ee400080010ff */
[----:B---3--:R-:W-:Y:S05]  /*bf10*/  @!P0 BRA `(.L_x_225) ;  /* 0xfffffffc00f08947 */ /* 0x008fea000383ffff */
[----:B------:R-:W-:Y:S05]  /*bf20*/  BRA `(.L_x_226) ;  /* 0xffffff9800347947 */ /* 0x000fea000383ffff */
.L_x_98:
[----:B------:R-:W-:Y:S07]  /*bf30*/  MOV R0, UR21 ;  /* 0x0000001500007c02 */ /* 0x000fee0008000f00 */
.L_x_227:
[----:B--2---:R2:W3:Y:S02]  /*bf40*/  SYNCS.PHASECHK.TRANS64.TRYWAIT P0, [R0+URZ+0x60], R4 ;  /* 0x00006004000075a7 */ /* 0x0044e400080011ff */
[----:B---3--:R-:W-:Y:S05]  /*bf50*/  @!P0 NANOSLEEP.SYNCS 0x989680 ;  /* 0x009896800000895d */ /* 0x008fea0003900000 */
[----:B------:R-:W3:Y:S02]  /*bf60*/  @!P0 SYNCS.PHASECHK.TRANS64 P0, [R0+URZ+0x60], R4 ;  /* 0x00006004000085a7 */ /* 0x000ee400080010ff */
[----:B---3--:R-:W-:Y:S05]  /*bf70*/  @!P0 BRA `(.L_x_227) ;  /* 0xfffffffc00f08947 */ /* 0x008fea000383ffff */
[----:B------:R-:W-:Y:S05]  /*bf80*/  BRA `(.L_x_228) ;  /* 0xffffff98009c7947 */ /* 0x000fea000383ffff */
.L_x_99:
[----:B------:R-:W-:Y:S07]  /*bf90*/  MOV R0, UR21 ;  /* 0x0000001500007c02 */ /* 0x000fee0008000f00 */
.L_x_229:
[----:B--2---:R2:W3:Y:S02]  /*bfa0*/  SYNCS.PHASECHK.TRANS64.TRYWAIT P0, [R0+URZ+0x68], R4 ;  /* 0x00006804000075a7 */ /* 0x0044e400080011ff */
[----:B---3--:R-:W-:Y:S05]  /*bfb0*/  @!P0 NANOSLEEP.SYNCS 0x989680 ;  /* 0x009896800000895d */ /* 0x008fea0003900000 */
[----:B------:R-:W3:Y:S02]  /*bfc0*/  @!P0 SYNCS.PHASECHK.TRANS64 P0, [R0+URZ+0x68], R4 ;  /* 0x00006804000085a7 */ /* 0x000ee400080010ff */
[----:B---3--:R-:W-:Y:S05]  /*bfd0*/  @!P0 BRA `(.L_x_229) ;  /* 0xfffffffc00f08947 */ /* 0x008fea000383ffff */
[----:B------:R-:W-:Y:S05]  /*bfe0*/  BRA `(.L_x_230) ;  /* 0xffffff9c00007947 */ /* 0x000fea000383ffff */
.L_x_100:
[----:B------:R-:W-:Y:S07]  /*bff0*/  MOV R0, UR21 ;  /* 0x0000001500007c02 */ /* 0x000fee0008000f00 */
.L_x_231:
[----:B--2---:R2:W3:Y:S02]  /*c000*/  SYNCS.PHASECHK.TRANS64.TRYWAIT P0, [R0+URZ+0x70], R4 ;  /* 0x00007004000075a7 */ /* 0x0044e400080011ff */
[----:B---3--:R-:W-:Y:S05]  /*c010*/  @!P0 NANOSLEEP.SYNCS 0x989680 ;  /* 0x009896800000895d */ /* 0x008fea0003900000 */
[----:B------:R-:W3:Y:S02]  /*c020*/  @!P0 SYNCS.PHASECHK.TRANS64 P0, [R0+URZ+0x70], R4 ;  /* 0x00007004000085a7 */ /* 0x000ee400080010ff */
[----:B---3--:R-:W-:Y:S05]  /*c030*/  @!P0 BRA `(.L_x_231) ;  /* 0xfffffffc00f08947 */ /* 0x008fea000383ffff */
[----:B------:R-:W-:Y:S05]  /*c040*/  BRA `(.L_x_232) ;  /* 0xffffff9c00647947 */ /* 0x000fea000383ffff */
.L_x_101:
[----:B------:R-:W-:Y:S07]  /*c050*/  MOV R0, UR21 ;  /* 0x0000001500007c02 */ /* 0x000fee0008000f00 */
.L_x_233:
[----:B--2---:R2:W3:Y:S02]  /*c060*/  SYNCS.PHASECHK.TRANS64.TRYWAIT P0, [R0+URZ+0x78], R4 ;  /* 0x00007804000075a7 */ /* 0x0044e400080011ff */
[----:B---3--:R-:W-:Y:S05]  /*c070*/  @!P0 NANOSLEEP.SYNCS 0x989680 ;  /* 0x009896800000895d */ /* 0x008fea0003900000 */
[----:B------:R-:W3:Y:S02]  /*c080*/  @!P0 SYNCS.PHASECHK.TRANS64 P0, [R0+URZ+0x78], R4 ;  /* 0x00007804000085a7 */ /* 0x000ee400080010ff */
[----:B---3--:R-:W-:Y:S05]  /*c090*/  @!P0 BRA `(.L_x_233) ;  /* 0xfffffffc00f08947 */ /* 0x008fea000383ffff */
[----:B------:R-:W-:Y:S05]  /*c0a0*/  BRA `(.L_x_234) ;  /* 0xffffff9c00cc7947 */ /* 0x000fea000383ffff */
.L_x_103:
[----:B------:R-:W-:-:S07]  /*c0b0*/  MOV R0, UR21 ;  /* 0x0000001500007c02 */ /* 0x000fce0008000f00 */
.L_x_235:
[----:B---3--:R3:W4:Y:S02]  /*c0c0*/  SYNCS.PHASECHK.TRANS64.TRYWAIT P0, [R0+URZ+0x60], R5 ;  /* 0x00006005000075a7 */ /* 0x00872400080011ff */
[----:B----4-:R-:W-:Y:S05]  /*c0d0*/  @!P0 NANOSLEEP.SYNCS 0x989680 ;  /* 0x009896800000895d */ /* 0x010fea0003900000 */
[----:B------:R-:W4:Y:S02]  /*c0e0*/  @!P0 SYNCS.PHASECHK.TRANS64 P0, [R0+URZ+0x60], R5 ;  /* 0x00006005000085a7 */ /* 0x000f2400080010ff */
[----:B----4-:R-:W-:Y:S05]  /*c0f0*/  @!P0 BRA `(.L_x_235) ;  /* 0xfffffffc00f08947 */ /* 0x010fea000383ffff */
[----:B------:R-:W-:Y:S05]  /*c100*/  BRA `(.L_x_236) ;  /* 0xffffffa000547947 */ /* 0x000fea000383ffff */
.L_x_104:
[----:B---3--:R-:W-:-:S07]  /*c110*/  MOV R0, UR21 ;  /* 0x0000001500007c02 */ /* 0x008fce0008000f00 */
.L_x_237:
[----:B---3--:R3:W4:Y:S02]  /*c120*/  SYNCS.PHASECHK.TRANS64.TRYWAIT P0, [R0+URZ+0x68], R5 ;  /* 0x00006805000075a7 */ /* 0x00872400080011ff */
[----:B----4-:R-:W-:Y:S05]  /*c130*/  @!P0 NANOSLEEP.SYNCS 0x989680 ;  /* 0x009896800000895d */ /* 0x010fea0003900000 */
[----:B------:R-:W4:Y:S02]  /*c140*/  @!P0 SYNCS.PHASECHK.TRANS64 P0, [R0+URZ+0x68], R5 ;  /* 0x00006805000085a7 */ /* 0x000f2400080010ff */
[----:B----4-:R-:W-:Y:S05]  /*c150*/  @!P0 BRA `(.L_x_237) ;  /* 0xfffffffc00f08947 */ /* 0x010fea000383ffff */
[----:B------:R-:W-:Y:S05]  /*c160*/  BRA `(.L_x_238) ;  /* 0xffffffa000447947 */ /* 0x000fea000383ffff */
.L_x_105:
[----:B------:R-:W-:-:S07]  /*c170*/  MOV R2, UR21 ;  /* 0x0000001500027c02 */ /* 0x000fce0008000f00 */
.L_x_239:
[----:B---3--:R3:W4:Y:S02]  /*c180*/  SYNCS.PHASECHK.TRANS64.TRYWAIT P0, [R2+URZ+0x70], R5 ;  /* 0x00007005020075a7 */ /* 0x00872400080011ff */
[----:B----4-:R-:W-:Y:S05]  /*c190*/  @!P0 NANOSLEEP.SYNCS 0x989680 ;  /* 0x009896800000895d */ /* 0x010fea0003900000 */
[----:B------:R-:W4:Y:S02]  /*c1a0*/  @!P0 SYNCS.PHASECHK.TRANS64 P0, [R2+URZ+0x70], R5 ;  /* 0x00007005020085a7 */ /* 0x000f2400080010ff */
[----:B----4-:R-:W-:Y:S05]  /*c1b0*/  @!P0 BRA `(.L_x_239) ;  /* 0xfffffffc00f08947 */ /* 0x010fea000383ffff */
[----:B------:R-:W-:Y:S05]  /*c1c0*/  BRA `(.L_x_240) ;  /* 0xffffffa000387947 */ /* 0x000fea000383ffff */
.L_x_107:
[----:B-1----:R1:W2:Y:S02]  /*c1d0*/  SYNCS.PHASECHK.TRANS64.TRYWAIT P0, [R0+URZ+0x90], R2 ;  /* 0x00009002000075a7 */ /* 0x0022a400080011ff */
[----:B--2---:R-:W-:Y:S05]  /*c1e0*/  @!P0 NANOSLEEP.SYNCS 0x989680 ;  /* 0x009896800000895d */ /* 0x004fea0003900000 */
[----:B------:R-:W2:Y:S02]  /*c1f0*/  @!P0 SYNCS.PHASECHK.TRANS64 P0, [R0+URZ+0x90], R2 ;  /* 0x00009002000085a7 */ /* 0x000ea400080010ff */
[----:B--2---:R-:W-:Y:S05]  /*c200*/  @!P0 BRA `(.L_x_107) ;  /* 0xfffffffc00f08947 */ /* 0x004fea000383ffff */
[----:B------:R-:W-:Y:S05]  /*c210*/  BRA `(.L_x_241) ;  /* 0xffffffa4000c7947 */ /* 0x000fea000383ffff */
.L_x_118:
[----:B-1----:R-:W-:Y:S04]  /*c220*/  MOV R2, UR43 ;  /* 0x0000002b00027c02 */ /* 0x002fe80008000f00 */
[----:B------:R1:W3:Y:S03]  /*c230*/  SYNCS.PHASECHK.TRANS64.TRYWAIT P1, [R2+URZ+0x40], R3 ;  /* 0x00004003020075a7 */ /* 0x0002e600080211ff */
[----:B---3--:R-:W-:Y:S05]  /*c240*/  @!P1 NANOSLEEP.SYNCS 0x989680 ;  /* 0x009896800000995d */ /* 0x008fea0003900000 */
[----:B------:R-:W3:Y:S02]  /*c250*/  @!P1 SYNCS.PHASECHK.TRANS64 P1, [R2+URZ+0x40], R3 ;  /* 0x00004003020095a7 */ /* 0x000ee400080210ff */
[----:B---3--:R-:W-:Y:S05]  /*c260*/  @!P1 BRA `(.L_x_118) ;  /* 0xfffffffc00ec9947 */ /* 0x008fea000383ffff */
[----:B------:R-:W-:Y:S05]  /*c270*/  BRA `(.L_x_117) ;  /* 0xffffffb000807947 */ /* 0x000fea000383ffff */
.L_x_120:
[----:B-1----:R1:W4:Y:S02]  /*c280*/  SYNCS.PHASECHK.TRANS64.TRYWAIT P0, [R72+URZ+0xb0], R0 ;  /* 0x0000b000480075a7 */ /* 0x00232400080011ff */
[----:B----4-:R-:W-:Y:S05]  /*c290*/  @!P0 NANOSLEEP.SYNCS 0x989680 ;  /* 0x009896800000895d */ /* 0x010fea0003900000 */
[----:B------:R-:W4:Y:S02]  /*c2a0*/  @!P0 SYNCS.PHASECHK.TRANS64 P0, [R72+URZ+0xb0], R0 ;  /* 0x0000b000480085a7 */ /* 0x000f2400080010ff */
[----:B----4-:R-:W-:Y:S05]  /*c2b0*/  @!P0 BRA `(.L_x_120) ;  /* 0xfffffffc00f08947 */ /* 0x010fea000383ffff */
[----:B------:R-:W-:Y:S05]  /*c2c0*/  BRA `(.L_x_119) ;  /* 0xffffffb000a87947 */ /* 0x000fea000383ffff */
.L_x_129:
[----:B-1----:R1:W2:Y:S02]  /*c2d0*/  SYNCS.PHASECHK.TRANS64.TRYWAIT P0, [R2+URZ+0x40], R0 ;  /* 0x00004000020075a7 */ /* 0x0022a400080011ff */
[----:B--2---:R-:W-:Y:S05]  /*c2e0*/  @!P0 NANOSLEEP.SYNCS 0x989680 ;  /* 0x009896800000895d */ /* 0x004fea0003900000 */
[----:B------:R-:W2:Y:S02]  /*c2f0*/  @!P0 SYNCS.PHASECHK.TRANS64 P0, [R2+URZ+0x40], R0 ;  /* 0x00004000020085a7 */ /* 0x000ea400080010ff */
[----:B--2---:R-:W-:Y:S05]  /*c300*/  @!P0 BRA `(.L_x_129) ;  /* 0xfffffffc00f08947 */ /* 0x004fea000383ffff */
[----:B------:R-:W-:Y:S05]  /*c310*/  BRA `(.L_x_128) ;  /* 0xffffffb800547947 */ /* 0x000fea000383ffff */
.L_x_137:
[----:B-1----:R1:W2:Y:S02]  /*c320*/  SYNCS.PHASECHK.TRANS64.TRYWAIT P0, [R0+URZ+0x40], R6 ;  /* 0x00004006000075a7 */ /* 0x0022a400080011ff */
[----:B--2---:R-:W-:Y:S05]  /*c330*/  @!P0 NANOSLEEP.SYNCS 0x989680 ;  /* 0x009896800000895d */ /* 0x004fea0003900000 */
[----:B------:R-:W2:Y:S02]  /*c340*/  @!P0 SYNCS.PHASECHK.TRANS64 P0, [R0+URZ+0x40], R6 ;  /* 0x00004006000085a7 */ /* 0x000ea400080010ff */
[----:B--2---:R-:W-:Y:S05]  /*c350*/  @!P0 BRA `(.L_x_137) ;  /* 0xfffffffc00f08947 */ /* 0x004fea000383ffff */
[----:B------:R-:W-:Y:S05]  /*c360*/  BRA `(.L_x_136) ;  /* 0xffffffc000287947 */ /* 0x000fea000383ffff */
.L_x_145:
[----:B-1----:R1:W2:Y:S02]  /*c370*/  SYNCS.PHASECHK.TRANS64.TRYWAIT P0, [R0+URZ+0x40], R6 ;  /* 0x00004006000075a7 */ /* 0x0022a400080011ff */
[----:B--2---:R-:W-:Y:S05]  /*c380*/  @!P0 NANOSLEEP.SYNCS 0x989680 ;  /* 0x009896800000895d */ /* 0x004fea0003900000 */
[----:B------:R-:W2:Y:S02]  /*c390*/  @!P0 SYNCS.PHASECHK.TRANS64 P0, [R0+URZ+0x40], R6 ;  /* 0x00004006000085a7 */ /* 0x000ea400080010ff */
[----:B--2---:R-:W-:Y:S05]  /*c3a0*/  @!P0 BRA `(.L_x_145) ;  /* 0xfffffffc00f08947 */ /* 0x004fea000383ffff */
[----:B------:R-:W-:Y:S05]  /*c3b0*/  BRA `(.L_x_144) ;  /* 0xffffffc800007947 */ /* 0x000fea000383ffff */
.L_x_153:
[----:B-1----:R1:W2:Y:S02]  /*c3c0*/  SYNCS.PHASECHK.TRANS64.TRYWAIT P0, [R0+URZ+0x40], R6 ;  /* 0x00004006000075a7 */ /* 0x0022a400080011ff */
[----:B--2---:R-:W-:Y:S05]  /*c3d0*/  @!P0 NANOSLEEP.SYNCS 0x989680 ;  /* 0x009896800000895d */ /* 0x004fea0003900000 */
[----:B------:R-:W2:Y:S02]  /*c3e0*/  @!P0 SYNCS.PHASECHK.TRANS64 P0, [R0+URZ+0x40], R6 ;  /* 0x00004006000085a7 */ /* 0x000ea400080010ff */
[----:B--2---:R-:W-:Y:S05]  /*c3f0*/  @!P0 BRA `(.L_x_153) ;  /* 0xfffffffc00f08947 */ /* 0x004fea000383ffff */
[----:B------:R-:W-:Y:S05]  /*c400*/  BRA `(.L_x_152) ;  /* 0xffffffcc00e47947 */ /* 0x000fea000383ffff */
.L_x_161:
[----:B-1----:R1:W2:Y:S02]  /*c410*/  SYNCS.PHASECHK.TRANS64.TRYWAIT P0, [R0+URZ+0x40], R6 ;  /* 0x00004006000075a7 */ /* 0x0022a400080011ff */
[----:B--2---:R-:W-:Y:S05]  /*c420*/  @!P0 NANOSLEEP.SYNCS 0x989680 ;  /* 0x009896800000895d */ /* 0x004fea0003900000 */
[----:B------:R-:W2:Y:S02]  /*c430*/  @!P0 SYNCS.PHASECHK.TRANS64 P0, [R0+URZ+0x40], R6 ;  /* 0x00004006000085a7 */ /* 0x000ea400080010ff */
[----:B--2---:R-:W-:Y:S05]  /*c440*/  @!P0 BRA `(.L_x_161) ;  /* 0xfffffffc00f08947 */ /* 0x004fea000383ffff */
[----:B------:R-:W-:Y:S05]  /*c450*/  BRA `(.L_x_160) ;  /* 0xffffffd400d47947 */ /* 0x000fea000383ffff */
.L_x_169:
[----:B-1----:R1:W2:Y:S02]  /*c460*/  SYNCS.PHASECHK.TRANS64.TRYWAIT P0, [R0+URZ+0x40], R6 ;  /* 0x00004006000075a7 */ /* 0x0022a400080011ff */
[----:B--2---:R-:W-:Y:S05]  /*c470*/  @!P0 NANOSLEEP.SYNCS 0x989680 ;  /* 0x009896800000895d */ /* 0x004fea0003900000 */
[----:B------:R-:W2:Y:S02]  /*c480*/  @!P0 SYNCS.PHASECHK.TRANS64 P0, [R0+URZ+0x40], R6 ;  /* 0x00004006000085a7 */ /* 0x000ea400080010ff */
[----:B--2---:R-:W-:Y:S05]  /*c490*/  @!P0 BRA `(.L_x_169) ;  /* 0xfffffffc00f08947 */ /* 0x004fea000383ffff */
[----:B------:R-:W-:Y:S05]  /*c4a0*/  BRA `(.L_x_168) ;  /* 0xffffffdc00bc7947 */ /* 0x000fea000383ffff */
.L_x_177:
[----:B-1----:R1:W2:Y:S02]  /*c4b0*/  SYNCS.PHASECHK.TRANS64.TRYWAIT P0, [R0+URZ+0x40], R76 ;  /* 0x0000404c000075a7 */ /* 0x0022a400080011ff */
[----:B--2---:R-:W-:Y:S05]  /*c4c0*/  @!P0 NANOSLEEP.SYNCS 0x989680 ;  /* 0x009896800000895d */ /* 0x004fea0003900000 */
[----:B------:R-:W2:Y:S02]  /*c4d0*/  @!P0 SYNCS.PHASECHK.TRANS64 P0, [R0+URZ+0x40], R76 ;  /* 0x0000404c000085a7 */ /* 0x000ea400080010ff */
[----:B--2---:R-:W-:Y:S05]  /*c4e0*/  @!P0 BRA `(.L_x_177) ;  /* 0xfffffffc00f08947 */ /* 0x004fea000383ffff */
[----:B------:R-:W-:Y:S05]  /*c4f0*/  BRA `(.L_x_176) ;  /* 0xffffffe400a47947 */ /* 0x000fea000383ffff */
        .weak           $__internal_0_$__cuda_sm10x_tcgen05_guardrail_trap_col_being_dealloced_not_returned_by_alloc
        .type           $__internal_0_$__cuda_sm10x_tcgen05_guardrail_trap_col_being_dealloced_not_returned_by_alloc,@function
        .size           $__internal_0_$__cuda_sm10x_tcgen05_guardrail_trap_col_being_dealloced_not_returned_by_alloc,($__internal_1_$__cuda_sm10x_tcgen05_guardrail_trap_phase_invalid_during_alloc - $__internal_0_$__cuda_sm10x_tcgen05_guardrail_trap_col_being_dealloced_not_returned_by_alloc)
$__internal_0_$__cuda_sm10x_tcgen05_guardrail_trap_col_being_dealloced_not_returned_by_alloc:
[----:B------:R-:W-:Y:S05]  /*c500*/  BPT.TRAP 0x1 ;  /* 0x000000040000795c */ /* 0x000fea0000300000 */
[----:B------:R-:W-:-:S04]  /*c510*/  HFMA2 R3, -RZ, RZ, 0, 0 ;  /* 0x00000000ff037431 */ /* 0x000fc800000001ff */
[----:B------:R-:W-:Y:S05]  /*c520*/  RET.REL.NODEC R2 `(_ZN7cutlass13device_kernelINS_4gemm6kernel13GemmUniversalIN4cute5tupleIJiiiiEEENS1_10collective13CollectiveMmaINS1_35MainloopSm100TmaUmmaWarpSpecializedILi4ELi2ELi4ENS5_IJNS4_1CILi4EEENSA_ILi1EEESC_EEEEENS5_IJNSA_ILi128EEENSA_ILi256EEENSA_ILi64EEEEEEfNS5_IJlSC_lEEEfSJ_NS4_8TiledMMAINS4_8MMA_AtomIJNS4_23SM100_MMA_TF32_2x1SM_SSINS_10tfloat32_tESN_fLi128ELi256ELNS4_4UMMA5MajorE0ELSP_0ELNSO_7ScaleInE0ELSQ_0EEEEEENS4_6LayoutINS5_IJSC_SC_SC_EEENS5_IJNSA_ILi0EEESV_SV_EEEEENS5_IJNS4_10UnderscoreESY_SY_EEEEENS4_18SM100_TMA_2SM_LOADENS4_14ComposedLayoutINS4_7SwizzleILi3ELi4ELi3EEENS4_18smem_ptr_flag_bitsILi32EEENST_INS5_IJNSA_ILi8EEENSA_ILi32EEEEEENS5_IJS18_SC_EEEEEEEvNS4_8identityENS4_28SM100_TMA_2SM_LOAD_MULTICASTES1C_vS1D_EENS_8epilogue10collective18CollectiveEpilogueINS1G_23Sm100TmaWarpSpecializedILi4ELi2ELi16ELb1ELb0EEEJNS5_IJSH_SG_SH_EEENS5_IJNST_ISH_SC_EENST_INS5_IJNSA_ILi16EEENSA_ILi2EEEEEENS5_IJSC_SF_EEEEEEEEfSJ_fSJ_NS1G_6fusion15FusionCallbacksIS1K_NS1T_17LinearCombinationIffffLNS_15FloatRoundStyleE2EEES1L_S1S_JEEENS4_5SM1004TMEM4LOAD26SM100_TMEM_LOAD_32dp32b16xENS4_13SM90_TMA_LOADENS12_INS13_ILi2ELi4ELi3EEES16_NST_INS5_IJS17_S1N_EEENS5_IJS1N_SC_EEEEEEENS4_39AutoVectorizingCopyWithAssumedAlignmentILi128EEENS4_14SM90_TMA_STOREES28_S2A_S2A_EEEvvEEEEvNT_6ParamsE) ;  /* 0xffffff3802b47950 */ /* 0x000fea0003c3ffff */
        .weak           $__internal_1_$__cuda_sm10x_tcgen05_guardrail_trap_phase_invalid_during_alloc
        .type           $__internal_1_$__cuda_sm10x_tcgen05_guardrail_trap_phase_invalid_during_alloc,@function
        .size           $__internal_1_$__cuda_sm10x_tcgen05_guardrail_trap_phase_invalid_during_alloc,($__internal_2_$__cuda_sm10x_tcgen05_guardrail_trap_unallocated_columns_being_dealloced - $__internal_1_$__cuda_sm10x_tcgen05_guardrail_trap_phase_invalid_during_alloc)
$__internal_1_$__cuda_sm10x_tcgen05_guardrail_trap_phase_invalid_during_alloc:
[----:B------:R-:W-:Y:S05]  /*c530*/  BPT.TRAP 0x1 ;  /* 0x000000040000795c */ /* 0x000fea0000300000 */
[----:B------:R-:W-:-:S04]  /*c540*/  MOV R5, 0x0 ;  /* 0x0000000000057802 */ /* 0x000fc80000000f00 */
[----:B------:R-:W-:Y:S05]  /*c550*/  RET.REL.NODEC R4 `(_ZN7cutlass13device_kernelINS_4gemm6kernel13GemmUniversalIN4cute5tupleIJiiiiEEENS1_10collective13CollectiveMmaINS1_35MainloopSm100TmaUmmaWarpSpecializedILi4ELi2ELi4ENS5_IJNS4_1CILi4EEENSA_ILi1EEESC_EEEEENS5_IJNSA_ILi128EEENSA_ILi256EEENSA_ILi64EEEEEEfNS5_IJlSC_lEEEfSJ_NS4_8TiledMMAINS4_8MMA_AtomIJNS4_23SM100_MMA_TF32_2x1SM_SSINS_10tfloat32_tESN_fLi128ELi256ELNS4_4UMMA5MajorE0ELSP_0ELNSO_7ScaleInE0ELSQ_0EEEEEENS4_6LayoutINS5_IJSC_SC_SC_EEENS5_IJNSA_ILi0EEESV_SV_EEEEENS5_IJNS4_10UnderscoreESY_SY_EEEEENS4_18SM100_TMA_2SM_LOADENS4_14ComposedLayoutINS4_7SwizzleILi3ELi4ELi3EEENS4_18smem_ptr_flag_bitsILi32EEENST_INS5_IJNSA_ILi8EEENSA_ILi32EEEEEENS5_IJS18_SC_EEEEEEEvNS4_8identityENS4_28SM100_TMA_2SM_LOAD_MULTICASTES1C_vS1D_EENS_8epilogue10collective18CollectiveEpilogueINS1G_23Sm100TmaWarpSpecializedILi4ELi2ELi16ELb1ELb0EEEJNS5_IJSH_SG_SH_EEENS5_IJNST_ISH_SC_EENST_INS5_IJNSA_ILi16EEENSA_ILi2EEEEEENS5_IJSC_SF_EEEEEEEEfSJ_fSJ_NS1G_6fusion15FusionCallbacksIS1K_NS1T_17LinearCombinationIffffLNS_15FloatRoundStyleE2EEES1L_S1S_JEEENS4_5SM1004TMEM4LOAD26SM100_TMEM_LOAD_32dp32b16xENS4_13SM90_TMA_LOADENS12_INS13_ILi2ELi4ELi3EEES16_NST_INS5_IJS17_S1N_EEENS5_IJS1N_SC_EEEEEEENS4_39AutoVectorizingCopyWithAssumedAlignmentILi128EEENS4_14SM90_TMA_STOREES28_S2A_S2A_EEEvvEEEEvNT_6ParamsE) ;  /* 0xffffff3804a87950 */ /* 0x000fea0003c3ffff */
        .weak           $__internal_2_$__cuda_sm10x_tcgen05_guardrail_trap_unallocated_columns_being_dealloced
        .type           $__internal_2_$__cuda_sm10x_tcgen05_guardrail_trap_unallocated_columns_being_dealloced,@function
        .size           $__internal_2_$__cuda_sm10x_tcgen05_guardrail_trap_unallocated_columns_being_dealloced,(.L_x_243 - $__internal_2_$__cuda_sm10x_tcgen05_guardrail_trap_unallocated_columns_being_dealloced)
$__internal_2_$__cuda_sm10x_tcgen05_guardrail_trap_unallocated_columns_being_dealloced:
[----:B------:R-:W-:Y:S05]  /*c560*/  BPT.TRAP 0x1 ;  /* 0x000000040000795c */ /* 0x000fea0000300000 */
[----:B------:R-:W-:-:S04]  /*c570*/  HFMA2 R3, -RZ, RZ, 0, 0 ;  /* 0x00000000ff037431 */ /* 0x000fc800000001ff */
[----:B------:R-:W-:Y:S05]  /*c580*/  RET.REL.NODEC R2 `(_ZN7cutlass13device_kernelINS_4gemm6kernel13GemmUniversalIN4cute5tupleIJiiiiEEENS1_10collective13CollectiveMmaINS1_35MainloopSm100TmaUmmaWarpSpecializedILi4ELi2ELi4ENS5_IJNS4_1CILi4EEENSA_ILi1EEESC_EEEEENS5_IJNSA_ILi128EEENSA_ILi256EEENSA_ILi64EEEEEEfNS5_IJlSC_lEEEfSJ_NS4_8TiledMMAINS4_8MMA_AtomIJNS4_23SM100_MMA_TF32_2x1SM_SSINS_10tfloat32_tESN_fLi128ELi256ELNS4_4UMMA5MajorE0ELSP_0ELNSO_7ScaleInE0ELSQ_0EEEEEENS4_6LayoutINS5_IJSC_SC_SC_EEENS5_IJNSA_ILi0EEESV_SV_EEEEENS5_IJNS4_10UnderscoreESY_SY_EEEEENS4_18SM100_TMA_2SM_LOADENS4_14ComposedLayoutINS4_7SwizzleILi3ELi4ELi3EEENS4_18smem_ptr_flag_bitsILi32EEENST_INS5_IJNSA_ILi8EEENSA_ILi32EEEEEENS5_IJS18_SC_EEEEEEEvNS4_8identityENS4_28SM100_TMA_2SM_LOAD_MULTICASTES1C_vS1D_EENS_8epilogue10collective18CollectiveEpilogueINS1G_23Sm100TmaWarpSpecializedILi4ELi2ELi16ELb1ELb0EEEJNS5_IJSH_SG_SH_EEENS5_IJNST_ISH_SC_EENST_INS5_IJNSA_ILi16EEENSA_ILi2EEEEEENS5_IJSC_SF_EEEEEEEEfSJ_fSJ_NS1G_6fusion15FusionCallbacksIS1K_NS1T_17LinearCombinationIffffLNS_15FloatRoundStyleE2EEES1L_S1S_JEEENS4_5SM1004TMEM4LOAD26SM100_TMEM_LOAD_32dp32b16xENS4_13SM90_TMA_LOADENS12_INS13_ILi2ELi4ELi3EEES16_NST_INS5_IJS17_S1N_EEENS5_IJS1N_SC_EEEEEEENS4_39AutoVectorizingCopyWithAssumedAlignmentILi128EEENS4_14SM90_TMA_STOREES28_S2A_S2A_EEEvvEEEEvNT_6ParamsE) ;  /* 0xffffff38029c7950 */ /* 0x000fea0003c3ffff */
.L_x_242:
[----:B------:R-:W-:-:S00]  /*c590*/  BRA `(.L_x_242) ;  /* 0xfffffffc00fc7947 */ /* 0x000fc0000383ffff */
[----:B------:R-:W-:-:S00]  /*c5a0*/  NOP ;  /* 0x0000000000007918 */ /* 0x000fc00000000000 */
        /* <DEDUP_REMOVED lines=13> */
.L_x_243:


//--------------------- .nv.global.init           --------------------------
	.section	.nv.global.init,"aw",@progbits
.nv.global.init:
	.type		$str$27,@object
	.size		$str$27,($str$28 - $str$27)
$str$27:
        /*0000*/ 	.byte	0x28, 0x61, 0x64, 0x64, 0x72, 0x65, 0x73, 0x73, 0x20, 0x26, 0x20, 0x6d, 0x61, 0x73, 0x6b, 0x29
        /*0010*/ 	.byte	0x20, 0x3d, 0x3d, 0x20, 0x30, 0x00
	.type		$str$28,@object
	.size		$str$28,($str$26 - $str$28)
$str$28:
        /*0016*/ 	.byte	0x2f, 0x74, 0x6d, 0x70, 0x2f, 0x63, 0x75, 0x74, 0x6c, 0x61, 0x73, 0x73, 0x5f, 0x73, 0x77, 0x65
        /*0026*/ 	.byte	0x65, 0x70, 0x5f, 0x73, 0x72, 0x63, 0x2f, 0x69, 0x6e, 0x63, 0x6c, 0x75, 0x64, 0x65, 0x2f, 0x63
        /*0036*/ 	.byte	0x75, 0x74, 0x65, 0x2f, 0x70, 0x6f, 0x69, 0x6e, 0x74, 0x65, 0x72, 0x5f, 0x66, 0x6c, 0x61, 0x67
        /*0046*/ 	.byte	0x67, 0x65, 0x64, 0x2e, 0x68, 0x70, 0x70, 0x00
	.type		$str$26,@object
	.size		$str$26,($str$25 - $str$26)
$str$26:
        /*004e*/ 	.byte	0x2f, 0x74, 0x6d, 0x70, 0x2f, 0x63, 0x75, 0x74, 0x6c, 0x61, 0x73, 0x73, 0x5f, 0x73, 0x77, 0x65
        /*005e*/ 	.byte	0x65, 0x70, 0x5f, 0x73, 0x72, 0x63, 0x2f, 0x69, 0x6e, 0x63, 0x6c, 0x75, 0x64, 0x65, 0x2f, 0x63
        /*006e*/ 	.byte	0x75, 0x74, 0x65, 0x2f, 0x61, 0x74, 0x6f, 0x6d, 0x2f, 0x63, 0x6f, 0x70, 0x79, 0x5f, 0x74, 0x72
        /*007e*/ 	.byte	0x61, 0x69, 0x74, 0x73, 0x5f, 0x73, 0x6d, 0x31, 0x30, 0x30, 0x2e, 0x68, 0x70, 0x70, 0x00
	.type		$str$25,@object
	.size		$str$25,(__unnamed_1 - $str$25)
$str$25:
        /*008d*/ 	.byte	0x28, 0x28, 0x75, 0x69, 0x6e, 0x74, 0x33, 0x32, 0x5f, 0x74, 0x28, 0x74, 0x68, 0x72, 0x65, 0x61
        /*009d*/ 	.byte	0x64, 0x49, 0x64, 0x78, 0x2e, 0x78, 0x29, 0x20, 0x2f, 0x20, 0x33, 0x32, 0x29, 0x20, 0x25, 0x20
        /*00ad*/ 	.byte	0x34, 0x29, 0x20, 0x3d, 0x3d, 0x20, 0x28, 0x28, 0x28, 0x74, 0x6d, 0x65, 0x6d, 0x5f, 0x61, 0x64
        /*00bd*/ 	.byte	0x64, 0x72, 0x20, 0x3e, 0x3e, 0x20, 0x31, 0x36, 0x29, 0x20, 0x2f, 0x20, 0x33, 0x32, 0x29, 0x20
        /*00cd*/ 	.byte	0x25, 0x20, 0x34, 0x29, 0x00
	.type		__unnamed_1,@object
	.size		__unnamed_1,(__unnamed_2 - __unnamed_1)
__unnamed_1:
        /*00d2*/ 	.byte	0x61, 0x75, 0x74, 0x6f, 0x20, 0x63, 0x75, 0x74, 0x65, 0x3a, 0x3a, 0x61, 0x73, 0x5f, 0x70, 0x6f
        /* <DEDUP_REMOVED lines=23> */
        /*0252*/ 	.byte	0x3a, 0x3a, 0x43, 0x3c, 0x32, 0x30, 0x34, 0x38, 0x3e, 0x3e, 0x3e, 0x3e, 0x5d, 0x00
	.type		__unnamed_2,@object
	.size		__unnamed_2,(.L_2 - __unnamed_2)
__unnamed_2:
        /* <DEDUP_REMOVED lines=42> */
        /*0500*/ 	.byte	0x3e, 0x5d, 0x00
.L_2:


//--------------------- .nv.shared._ZN7cutlass13device_kernelINS_4gemm6kernel13GemmUniversalIN4cute5tupleIJiiiiEEENS1_10collective13CollectiveMmaINS1_35MainloopSm100TmaUmmaWarpSpecializedILi4ELi2ELi4ENS5_IJNS4_1CILi4EEENSA_ILi1EEESC_EEEEENS5_IJNSA_ILi128EEENSA_ILi256EEENSA_ILi64EEEEEEfNS5_IJlSC_lEEEfSJ_NS4_8TiledMMAINS4_8MMA_AtomIJNS4_23SM100_MMA_TF32_2x1SM_SSINS_10tfloat32_tESN_fLi128ELi256ELNS4_4UMMA5MajorE0ELSP_0ELNSO_7ScaleInE0ELSQ_0EEEEEENS4_6LayoutINS5_IJSC_SC_SC_EEENS5_IJNSA_ILi0EEESV_SV_EEEEENS5_IJNS4_10UnderscoreESY_SY_EEEEENS4_18SM100_TMA_2SM_LOADENS4_14ComposedLayoutINS4_7SwizzleILi3ELi4ELi3EEENS4_18smem_ptr_flag_bitsILi32EEENST_INS5_IJNSA_ILi8EEENSA_ILi32EEEEEENS5_IJS18_SC_EEEEEEEvNS4_8identityENS4_28SM100_TMA_2SM_LOAD_MULTICASTES1C_vS1D_EENS_8epilogue10collective18CollectiveEpilogueINS1G_23Sm100TmaWarpSpecializedILi4ELi2ELi16ELb1ELb0EEEJNS5_IJSH_SG_SH_EEENS5_IJNST_ISH_SC_EENST_INS5_IJNSA_ILi16EEENSA_ILi2EEEEEENS5_IJSC_SF_EEEEEEEEfSJ_fSJ_NS1G_6fusion15FusionCallbacksIS1K_NS1T_17LinearCombinationIffffLNS_15FloatRoundStyleE2EEES1L_S1S_JEEENS4_5SM1004TMEM4LOAD26SM100_TMEM_LOAD_32dp32b16xENS4_13SM90_TMA_LOADENS12_INS13_ILi2ELi4ELi3EEES16_NST_INS5_IJS17_S1N_EEENS5_IJS1N_SC_EEEEEEENS4_39AutoVectorizingCopyWithAssumedAlignmentILi128EEENS4_14SM90_TMA_STOREES28_S2A_S2A_EEEvvEEEEvNT_6ParamsE --------------------------
	.section	.nv.shared._ZN7cutlass13device_kernelINS_4gemm6kernel13GemmUniversalIN4cute5tupleIJiiiiEEENS1_10collective13CollectiveMmaINS1_35MainloopSm100TmaUmmaWarpSpecializedILi4ELi2ELi4ENS5_IJNS4_1CILi4EEENSA_ILi1EEESC_EEEEENS5_IJNSA_ILi128EEENSA_ILi256EEENSA_ILi64EEEEEEfNS5_IJlSC_lEEEfSJ_NS4_8TiledMMAINS4_8MMA_AtomIJNS4_23SM100_MMA_TF32_2x1SM_SSINS_10tfloat32_tESN_fLi128ELi256ELNS4_4UMMA5MajorE0ELSP_0ELNSO_7ScaleInE0ELSQ_0EEEEEENS4_6LayoutINS5_IJSC_SC_SC_EEENS5_IJNSA_ILi0EEESV_SV_EEEEENS5_IJNS4_10UnderscoreESY_SY_EEEEENS4_18SM100_TMA_2SM_LOADENS4_14ComposedLayoutINS4_7SwizzleILi3ELi4ELi3EEENS4_18smem_ptr_flag_bitsILi32EEENST_INS5_IJNSA_ILi8EEENSA_ILi32EEEEEENS5_IJS18_SC_EEEEEEEvNS4_8identityENS4_28SM100_TMA_2SM_LOAD_MULTICASTES1C_vS1D_EENS_8epilogue10collective18CollectiveEpilogueINS1G_23Sm100TmaWarpSpecializedILi4ELi2ELi16ELb1ELb0EEEJNS5_IJSH_SG_SH_EEENS5_IJNST_ISH_SC_EENST_INS5_IJNSA_ILi16EEENSA_ILi2EEEEEENS5_IJSC_SF_EEEEEEEEfSJ_fSJ_NS1G_6fusion15FusionCallbacksIS1K_NS1T_17LinearCombinationIffffLNS_15FloatRoundStyleE2EEES1L_S1S_JEEENS4_5SM1004TMEM4LOAD26SM100_TMEM_LOAD_32dp32b16xENS4_13SM90_TMA_LOADENS12_INS13_ILi2ELi4ELi3EEES16_NST_INS5_IJS17_S1N_EEENS5_IJS1N_SC_EEEEEEENS4_39AutoVectorizingCopyWithAssumedAlignmentILi128EEENS4_14SM90_TMA_STOREES28_S2A_S2A_EEEvvEEEEvNT_6ParamsE,"aw",@nobits
	.sectionflags	@""
	.align	16
	.zero		1024


//--------------------- .nv.shared.reserved.0     --------------------------
	.section	.nv.shared.reserved.0,"aw",@nobits
	.weak		__nv_reservedSMEM_offset_0_alias
	.size		__nv_reservedSMEM_offset_0_alias, 0, 64
	.other		__nv_reservedSMEM_offset_0_alias,@"STO_CUDA_RESERVED_SHARED STV_DEFAULT"
__nv_reservedSMEM_offset_0_alias:
	.zero		0
.nv.shared.reserved.0:
	.zero		64
	.weak		__nv_reservedSMEM_tcgen05_partition
	.type		__nv_reservedSMEM_tcgen05_partition,@object
	.size		__nv_reservedSMEM_tcgen05_partition,(.L_0 - __nv_reservedSMEM_tcgen05_partition)
__nv_reservedSMEM_tcgen05_partition:
	.zero		32
.L_0:


//--------------------- .nv.global                --------------------------
	.section	.nv.global,"aw",@nobits
.nv.global:
	.type		_ZN40_INTERNAL_a61fa3b4_4_k_cu_123fa667_216254cute1_E,@object
	.size		_ZN40_INTERNAL_a61fa3b4_4_k_cu_123fa667_216254cute1_E,(_ZN40_INTERNAL_a61fa3b4_4_k_cu_123fa667_216254cuda3std3__45__cpo6cbeginE - _ZN40_INTERNAL_a61fa3b4_4_k_cu_123fa667_216254cute1_E)
_ZN40_INTERNAL_a61fa3b4_4_k_cu_123fa667_216254cute1_E:
	.zero		1
	.type		_ZN40_INTERNAL_a61fa3b4_4_k_cu_123fa667_216254cuda3std3__45__cpo6cbeginE,@object
	.size		_ZN40_INTERNAL_a61fa3b4_4_k_cu_123fa667_216254cuda3std3__45__cpo6cbeginE,(_ZN40_INTERNAL_a61fa3b4_4_k_cu_123fa667_216254cuda3std3__48in_placeE - _ZN40_INTERNAL_a61fa3b4_4_k_cu_123fa667_216254cuda3std3__45__cpo6cbeginE)
_ZN40_INTERNAL_a61fa3b4_4_k_cu_123fa667_216254cuda3std3__45__cpo6cbeginE:
	.zero		1
	.type		_ZN40_INTERNAL_a61fa3b4_4_k_cu_123fa667_216254cuda3std3__48in_placeE,@object
	.size		_ZN40_INTERNAL_a61fa3b4_4_k_cu_123fa667_216254cuda3std3__48in_placeE,(_ZN40_INTERNAL_a61fa3b4_4_k_cu_123fa667_216254cuda3std6ranges3__45__cpo9iter_moveE - _ZN40_INTERNAL_a61fa3b4_4_k_cu_123fa667_216254cuda3std3__48in_placeE)
_ZN40_INTERNAL_a61fa3b4_4_k_cu_123fa667_216254cuda3std3__48in_placeE:
	.zero		1
	.type		_ZN40_INTERNAL_a61fa3b4_4_k_cu_123fa667_216254cuda3std6ranges3__45__cpo9iter_moveE,@object
	.size		_ZN40_INTERNAL_a61fa3b4_4_k_cu_123fa667_216254cuda3std6ranges3__45__cpo9iter_moveE,(_ZN40_INTERNAL_a61fa3b4_4_k_cu_123fa667_216254cuda3std3__45__cpo5beginE - _ZN40_INTERNAL_a61fa3b4_4_k_cu_123fa667_216254cuda3std6ranges3__45__cpo9iter_moveE)
_ZN40_INTERNAL_a61fa3b4_4_k_cu_123fa667_216254cuda3std6ranges3__45__cpo9iter_moveE:
	.zero		1
	.type		_ZN40_INTERNAL_a61fa3b4_4_k_cu_123fa667_216254cuda3std3__45__cpo5beginE,@object
	.size		_ZN40_INTERNAL_a61fa3b4_4_k_cu_123fa667_216254cuda3std3__45__cpo5beginE,(_ZN40_INTERNAL_a61fa3b4_4_k_cu_123fa667_216254cuda3std3__442_GLOBAL__N__a61fa3b4_4_k_cu_123fa667_216256ignoreE - _ZN40_INTERNAL_a61fa3b4_4_k_cu_123fa667_216254cuda3std3__45__cpo5beginE)
_ZN40_INTERNAL_a61fa3b4_4_k_cu_123fa667_216254cuda3std3__45__cpo5beginE:
	.zero		1
	.type		_ZN40_INTERNAL_a61fa3b4_4_k_cu_123fa667_216254cuda3std3__442_GLOBAL__N__a61fa3b4_4_k_cu_123fa667_216256ignoreE,@object
	.size		_ZN40_INTERNAL_a61fa3b4_4_k_cu_123fa667_216254cuda3std3__442_GLOBAL__N__a61fa3b4_4_k_cu_123fa667_216256ignoreE,(_ZN40_INTERNAL_a61fa3b4_4_k_cu_123fa667_216254cute7productE - _ZN40_INTERNAL_a61fa3b4_4_k_cu_123fa667_216254cuda3std3__442_GLOBAL__N__a61fa3b4_4_k_cu_123fa667_216256ignoreE)
_ZN40_INTERNAL_a61fa3b4_4_k_cu_123fa667_216254cuda3std3__442_GLOBAL__N__a61fa3b4_4_k_cu_123fa667_216256ignoreE:
	.zero		1
	.type		_ZN40_INTERNAL_a61fa3b4_4_k_cu_123fa667_216254cute7productE,@object
	.size		_ZN40_INTERNAL_a61fa3b4_4_k_cu_123fa667_216254cute7productE,(_ZN40_INTERNAL_a61fa3b4_4_k_cu_123fa667_216254cuda3std3__45__cpo3endE - _ZN40_INTERNAL_a61fa3b4_4_k_cu_123fa667_216254cute7productE)
_ZN40_INTERNAL_a61fa3b4_4_k_cu_123fa667_216254cute7productE:
	.zero		1
	.type		_ZN40_INTERNAL_a61fa3b4_4_k_cu_123fa667_216254cuda3std3__45__cpo3endE,@object
	.size		_ZN40_INTERNAL_a61fa3b4_4_k_cu_123fa667_216254cuda3std3__45__cpo3endE,(_ZN40_INTERNAL_a61fa3b4_4_k_cu_123fa667_216254cuda3std3__419piecewise_constructE - _ZN40_INTERNAL_a61fa3b4_4_k_cu_123fa667_216254cuda3std3__45__cpo3endE)
_ZN40_INTERNAL_a61fa3b4_4_k_cu_123fa667_216254cuda3std3__45__cpo3endE:
	.zero		1
	.type		_ZN40_INTERNAL_a61fa3b4_4_k_cu_123fa667_216254cuda3std3__419piecewise_constructE,@object
	.size		_ZN40_INTERNAL_a61fa3b4_4_k_cu_123fa667_216254cuda3std3__419piecewise_constructE,(_ZN40_INTERNAL_a61fa3b4_4_k_cu_123fa667_216254cuda3std3__45__cpo4cendE - _ZN40_INTERNAL_a61fa3b4_4_k_cu_123fa667_216254cuda3std3__419piecewise_constructE)
_ZN40_INTERNAL_a61fa3b4_4_k_cu_123fa667_216254cuda3std3__419piecewise_constructE:
	.zero		1
	.type		_ZN40_INTERNAL_a61fa3b4_4_k_cu_123fa667_216254cuda3std3__45__cpo4cendE,@object
	.size		_ZN40_INTERNAL_a61fa3b4_4_k_cu_123fa667_216254cuda3std3__45__cpo4cendE,(_ZN40_INTERNAL_a61fa3b4_4_k_cu_123fa667_216254cuda3std6ranges3__45__cpo4swapE - _ZN40_INTERNAL_a61fa3b4_4_k_cu_123fa667_216254cuda3std3__45__cpo4cendE)
_ZN40_INTERNAL_a61fa3b4_4_k_cu_123fa667_216254cuda3std3__45__cpo4cendE:
	.zero		1
	.type		_ZN40_INTERNAL_a61fa3b4_4_k_cu_123fa667_216254cuda3std6ranges3__45__cpo4swapE,@object
	.size		_ZN40_INTERNAL_a61fa3b4_4_k_cu_123fa667_216254cuda3std6ranges3__45__cpo4swapE,(.L_10 - _ZN40_INTERNAL_a61fa3b4_4_k_cu_123fa667_216254cuda3std6ranges3__45__cpo4swapE)
_ZN40_INTERNAL_a61fa3b4_4_k_cu_123fa667_216254cuda3std6ranges3__45__cpo4swapE:
	.zero		1
.L_10:


//--------------------- .nv.constant0._ZN7cutlass13device_kernelINS_4gemm6kernel13GemmUniversalIN4cute5tupleIJiiiiEEENS1_10collective13CollectiveMmaINS1_35MainloopSm100TmaUmmaWarpSpecializedILi4ELi2ELi4ENS5_IJNS4_1CILi4EEENSA_ILi1EEESC_EEEEENS5_IJNSA_ILi128EEENSA_ILi256EEENSA_ILi64EEEEEEfNS5_IJlSC_lEEEfSJ_NS4_8TiledMMAINS4_8MMA_AtomIJNS4_23SM100_MMA_TF32_2x1SM_SSINS_10tfloat32_tESN_fLi128ELi256ELNS4_4UMMA5MajorE0ELSP_0ELNSO_7ScaleInE0ELSQ_0EEEEEENS4_6LayoutINS5_IJSC_SC_SC_EEENS5_IJNSA_ILi0EEESV_SV_EEEEENS5_IJNS4_10UnderscoreESY_SY_EEEEENS4_18SM100_TMA_2SM_LOADENS4_14ComposedLayoutINS4_7SwizzleILi3ELi4ELi3EEENS4_18smem_ptr_flag_bitsILi32EEENST_INS5_IJNSA_ILi8EEENSA_ILi32EEEEEENS5_IJS18_SC_EEEEEEEvNS4_8identityENS4_28SM100_TMA_2SM_LOAD_MULTICASTES1C_vS1D_EENS_8epilogue10collective18CollectiveEpilogueINS1G_23Sm100TmaWarpSpecializedILi4ELi2ELi16ELb1ELb0EEEJNS5_IJSH_SG_SH_EEENS5_IJNST_ISH_SC_EENST_INS5_IJNSA_ILi16EEENSA_ILi2EEEEEENS5_IJSC_SF_EEEEEEEEfSJ_fSJ_NS1G_6fusion15FusionCallbacksIS1K_NS1T_17LinearCombinationIffffLNS_15FloatRoundStyleE2EEES1L_S1S_JEEENS4_5SM1004TMEM4LOAD26SM100_TMEM_LOAD_32dp32b16xENS4_13SM90_TMA_LOADENS12_INS13_ILi2ELi4ELi3EEES16_NST_INS5_IJS17_S1N_EEENS5_IJS1N_SC_EEEEEEENS4_39AutoVectorizingCopyWithAssumedAlignmentILi128EEENS4_14SM90_TMA_STOREES28_S2A_S2A_EEEvvEEEEvNT_6ParamsE --------------------------
	.section	.nv.constant0._ZN7cutlass13device_kernelINS_4gemm6kernel13GemmUniversalIN4cute5tupleIJiiiiEEENS1_10collective13CollectiveMmaINS1_35MainloopSm100TmaUmmaWarpSpecializedILi4ELi2ELi4ENS5_IJNS4_1CILi4EEENSA_ILi1EEESC_EEEEENS5_IJNSA_ILi128EEENSA_ILi256EEENSA_ILi64EEEEEEfNS5_IJlSC_lEEEfSJ_NS4_8TiledMMAINS4_8MMA_AtomIJNS4_23SM100_MMA_TF32_2x1SM_SSINS_10tfloat32_tESN_fLi128ELi256ELNS4_4UMMA5MajorE0ELSP_0ELNSO_7ScaleInE0ELSQ_0EEEEEENS4_6LayoutINS5_IJSC_SC_SC_EEENS5_IJNSA_ILi0EEESV_SV_EEEEENS5_IJNS4_10UnderscoreESY_SY_EEEEENS4_18SM100_TMA_2SM_LOADENS4_14ComposedLayoutINS4_7SwizzleILi3ELi4ELi3EEENS4_18smem_ptr_flag_bitsILi32EEENST_INS5_IJNSA_ILi8EEENSA_ILi32EEEEEENS5_IJS18_SC_EEEEEEEvNS4_8identityENS4_28SM100_TMA_2SM_LOAD_MULTICASTES1C_vS1D_EENS_8epilogue10collective18CollectiveEpilogueINS1G_23Sm100TmaWarpSpecializedILi4ELi2ELi16ELb1ELb0EEEJNS5_IJSH_SG_SH_EEENS5_IJNST_ISH_SC_EENST_INS5_IJNSA_ILi16EEENSA_ILi2EEEEEENS5_IJSC_SF_EEEEEEEEfSJ_fSJ_NS1G_6fusion15FusionCallbacksIS1K_NS1T_17LinearCombinationIffffLNS_15FloatRoundStyleE2EEES1L_S1S_JEEENS4_5SM1004TMEM4LOAD26SM100_TMEM_LOAD_32dp32b16xENS4_13SM90_TMA_LOADENS12_INS13_ILi2ELi4ELi3EEES16_NST_INS5_IJS17_S1N_EEENS5_IJS1N_SC_EEEEEEENS4_39AutoVectorizingCopyWithAssumedAlignmentILi128EEENS4_14SM90_TMA_STOREES28_S2A_S2A_EEEvvEEEEvNT_6ParamsE,"a",@progbits
	.sectionflags	@""
	.align	4
.nv.constant0._ZN7cutlass13device_kernelINS_4gemm6kernel13GemmUniversalIN4cute5tupleIJiiiiEEENS1_10collective13CollectiveMmaINS1_35MainloopSm100TmaUmmaWarpSpecializedILi4ELi2ELi4ENS5_IJNS4_1CILi4EEENSA_ILi1EEESC_EEEEENS5_IJNSA_ILi128EEENSA_ILi256EEENSA_ILi64EEEEEEfNS5_IJlSC_lEEEfSJ_NS4_8TiledMMAINS4_8MMA_AtomIJNS4_23SM100_MMA_TF32_2x1SM_SSINS_10tfloat32_tESN_fLi128ELi256ELNS4_4UMMA5MajorE0ELSP_0ELNSO_7ScaleInE0ELSQ_0EEEEEENS4_6LayoutINS5_IJSC_SC_SC_EEENS5_IJNSA_ILi0EEESV_SV_EEEEENS5_IJNS4_10UnderscoreESY_SY_EEEEENS4_18SM100_TMA_2SM_LOADENS4_14ComposedLayoutINS4_7SwizzleILi3ELi4ELi3EEENS4_18smem_ptr_flag_bitsILi32EEENST_INS5_IJNSA_ILi8EEENSA_ILi32EEEEEENS5_IJS18_SC_EEEEEEEvNS4_8identityENS4_28SM100_TMA_2SM_LOAD_MULTICASTES1C_vS1D_EENS_8epilogue10collective18CollectiveEpilogueINS1G_23Sm100TmaWarpSpecializedILi4ELi2ELi16ELb1ELb0EEEJNS5_IJSH_SG_SH_EEENS5_IJNST_ISH_SC_EENST_INS5_IJNSA_ILi16EEENSA_ILi2EEEEEENS5_IJSC_SF_EEEEEEEEfSJ_fSJ_NS1G_6fusion15FusionCallbacksIS1K_NS1T_17LinearCombinationIffffLNS_15FloatRoundStyleE2EEES1L_S1S_JEEENS4_5SM1004TMEM4LOAD26SM100_TMEM_LOAD_32dp32b16xENS4_13SM90_TMA_LOADENS12_INS13_ILi2ELi4ELi3EEES16_NST_INS5_IJS17_S1N_EEENS5_IJS1N_SC_EEEEEEENS4_39AutoVectorizingCopyWithAssumedAlignmentILi128EEENS4_14SM90_TMA_STOREES28_S2A_S2A_EEEvvEEEEvNT_6ParamsE:
	.zero		2944


//--------------------- SYMBOLS --------------------------

	.type		.nv.reservedSmem.offset0,@object
	.size		.nv.reservedSmem.offset0,0x4
	.type		.nv.reservedSmem.cap,@object
	.size		.nv.reservedSmem.cap,0x4
	.type		__assertfail,@function
